//
// Generated by NVIDIA NVVM Compiler
//
// Compiler Build ID: CL-36424714
// Cuda compilation tools, release 13.0, V13.0.88
// Based on NVVM 20.0.0
//

.version 9.0
.target sm_100
.address_size 64

	// .globl	_Z16pollards_rho_v21yPyPii

.visible .entry _Z16pollards_rho_v21yPyPii(
	.param .u64 _Z16pollards_rho_v21yPyPii_param_0,
	.param .u64 .ptr .align 1 _Z16pollards_rho_v21yPyPii_param_1,
	.param .u64 .ptr .align 1 _Z16pollards_rho_v21yPyPii_param_2,
	.param .u32 _Z16pollards_rho_v21yPyPii_param_3
)
{
	.reg .pred 	%p<62>;
	.reg .b32 	%r<97>;
	.reg .b64 	%rd<210>;

	ld.param.u64 	%rd110, [_Z16pollards_rho_v21yPyPii_param_0];
	ld.param.u64 	%rd111, [_Z16pollards_rho_v21yPyPii_param_1];
	ld.param.u64 	%rd112, [_Z16pollards_rho_v21yPyPii_param_2];
	ld.param.u32 	%r8, [_Z16pollards_rho_v21yPyPii_param_3];
	cvta.to.global.u64 	%rd1, %rd112;
	mov.u32 	%r9, %ctaid.x;
	mov.u32 	%r10, %ntid.x;
	mov.u32 	%r11, %tid.x;
	mad.lo.s32 	%r1, %r9, %r10, %r11;
	mul.hi.s32 	%r12, %r1, 1374389535;
	shr.u32 	%r13, %r12, 31;
	shr.s32 	%r14, %r12, 5;
	add.s32 	%r15, %r14, %r13;
	mul.lo.s32 	%r16, %r15, 100;
	sub.s32 	%r17, %r1, %r16;
	add.s32 	%r18, %r17, 1;
	cvt.s64.s32 	%rd2, %r18;
	setp.lt.s32 	%p1, %r8, 1;
	@%p1 bra 	$L__BB0_92;
	ld.global.u32 	%r19, [%rd1];
	setp.ne.s32 	%p2, %r19, 0;
	@%p2 bra 	$L__BB0_92;
	add.s32 	%r20, %r1, 2;
	cvt.s64.s32 	%rd101, %r20;
	and.b64  	%rd113, %rd110, 1;
	setp.eq.b64 	%p3, %rd113, 1;
	not.pred 	%p4, %p3;
	@%p4 bra 	$L__BB0_6;
	mov.b32 	%r96, 0;
	cvt.u32.u64 	%r22, %rd110;
	mov.u64 	%rd64, %rd101;
$L__BB0_4:
	or.b64  	%rd114, %rd64, %rd110;
	and.b64  	%rd115, %rd114, -4294967296;
	setp.ne.s64 	%p5, %rd115, 0;
	@%p5 bra 	$L__BB0_40;
	cvt.u32.u64 	%r23, %rd64;
	rem.u32 	%r24, %r23, %r22;
	cvt.u64.u32 	%rd186, %r24;
	bra.uni 	$L__BB0_41;
$L__BB0_6:
	mov.b32 	%r95, 0;
	cvt.u32.u64 	%r63, %rd110;
	mov.u64 	%rd170, %rd101;
$L__BB0_7:
	or.b64  	%rd148, %rd170, %rd110;
	and.b64  	%rd149, %rd148, -4294967296;
	setp.ne.s64 	%p41, %rd149, 0;
	@%p41 bra 	$L__BB0_9;
	cvt.u32.u64 	%r64, %rd170;
	rem.u32 	%r65, %r64, %r63;
	cvt.u64.u32 	%rd171, %r65;
	bra.uni 	$L__BB0_10;
$L__BB0_9:
	rem.u64 	%rd171, %rd170, %rd110;
$L__BB0_10:
	mul.lo.s64 	%rd9, %rd171, %rd171;
	or.b64  	%rd150, %rd9, %rd110;
	and.b64  	%rd151, %rd150, -4294967296;
	setp.ne.s64 	%p42, %rd151, 0;
	@%p42 bra 	$L__BB0_12;
	cvt.u32.u64 	%r67, %rd9;
	rem.u32 	%r68, %r67, %r63;
	cvt.u64.u32 	%rd172, %r68;
	bra.uni 	$L__BB0_13;
$L__BB0_12:
	rem.u64 	%rd172, %rd9, %rd110;
$L__BB0_13:
	add.s64 	%rd13, %rd172, %rd2;
	or.b64  	%rd152, %rd13, %rd110;
	and.b64  	%rd153, %rd152, -4294967296;
	setp.ne.s64 	%p43, %rd153, 0;
	@%p43 bra 	$L__BB0_15;
	cvt.u32.u64 	%r70, %rd13;
	rem.u32 	%r71, %r70, %r63;
	cvt.u64.u32 	%rd170, %r71;
	bra.uni 	$L__BB0_16;
$L__BB0_15:
	rem.u64 	%rd170, %rd13, %rd110;
$L__BB0_16:
	or.b64  	%rd154, %rd101, %rd110;
	and.b64  	%rd155, %rd154, -4294967296;
	setp.ne.s64 	%p44, %rd155, 0;
	@%p44 bra 	$L__BB0_18;
	cvt.u32.u64 	%r73, %rd101;
	rem.u32 	%r74, %r73, %r63;
	cvt.u64.u32 	%rd174, %r74;
	bra.uni 	$L__BB0_19;
$L__BB0_18:
	rem.u64 	%rd174, %rd101, %rd110;
$L__BB0_19:
	mul.lo.s64 	%rd20, %rd174, %rd174;
	or.b64  	%rd156, %rd20, %rd110;
	and.b64  	%rd157, %rd156, -4294967296;
	setp.ne.s64 	%p45, %rd157, 0;
	@%p45 bra 	$L__BB0_21;
	cvt.u32.u64 	%r76, %rd20;
	rem.u32 	%r77, %r76, %r63;
	cvt.u64.u32 	%rd175, %r77;
	bra.uni 	$L__BB0_22;
$L__BB0_21:
	rem.u64 	%rd175, %rd20, %rd110;
$L__BB0_22:
	add.s64 	%rd24, %rd175, %rd2;
	or.b64  	%rd158, %rd24, %rd110;
	and.b64  	%rd159, %rd158, -4294967296;
	setp.ne.s64 	%p46, %rd159, 0;
	@%p46 bra 	$L__BB0_24;
	cvt.u32.u64 	%r79, %rd24;
	rem.u32 	%r80, %r79, %r63;
	cvt.u64.u32 	%rd176, %r80;
	bra.uni 	$L__BB0_25;
$L__BB0_24:
	rem.u64 	%rd176, %rd24, %rd110;
$L__BB0_25:
	mul.lo.s64 	%rd28, %rd176, %rd176;
	or.b64  	%rd160, %rd28, %rd110;
	and.b64  	%rd161, %rd160, -4294967296;
	setp.ne.s64 	%p47, %rd161, 0;
	@%p47 bra 	$L__BB0_27;
	cvt.u32.u64 	%r82, %rd28;
	rem.u32 	%r83, %r82, %r63;
	cvt.u64.u32 	%rd177, %r83;
	bra.uni 	$L__BB0_28;
$L__BB0_27:
	rem.u64 	%rd177, %rd28, %rd110;
$L__BB0_28:
	add.s64 	%rd32, %rd177, %rd2;
	or.b64  	%rd162, %rd32, %rd110;
	and.b64  	%rd163, %rd162, -4294967296;
	setp.ne.s64 	%p48, %rd163, 0;
	@%p48 bra 	$L__BB0_30;
	cvt.u32.u64 	%r85, %rd32;
	rem.u32 	%r86, %r85, %r63;
	cvt.u64.u32 	%rd101, %r86;
	bra.uni 	$L__BB0_31;
$L__BB0_30:
	rem.u64 	%rd101, %rd32, %rd110;
$L__BB0_31:
	setp.eq.s64 	%p49, %rd110, 0;
	min.u64 	%rd164, %rd170, %rd101;
	max.u64 	%rd165, %rd170, %rd101;
	sub.s64 	%rd180, %rd165, %rd164;
	mov.u64 	%rd179, %rd110;
	@%p49 bra 	$L__BB0_36;
$L__BB0_32:
	mov.u64 	%rd37, %rd179;
	or.b64  	%rd166, %rd180, %rd37;
	and.b64  	%rd167, %rd166, -4294967296;
	setp.ne.s64 	%p50, %rd167, 0;
	@%p50 bra 	$L__BB0_34;
	cvt.u32.u64 	%r87, %rd37;
	cvt.u32.u64 	%r88, %rd180;
	rem.u32 	%r89, %r88, %r87;
	cvt.u64.u32 	%rd179, %r89;
	bra.uni 	$L__BB0_35;
$L__BB0_34:
	rem.u64 	%rd179, %rd180, %rd37;
$L__BB0_35:
	setp.ne.s64 	%p51, %rd179, 0;
	mov.u64 	%rd180, %rd37;
	@%p51 bra 	$L__BB0_32;
$L__BB0_36:
	setp.gt.u64 	%p52, %rd180, 1;
	setp.lt.u64 	%p53, %rd180, %rd110;
	and.pred  	%p54, %p52, %p53;
	@%p54 bra 	$L__BB0_88;
	mul.lo.s32 	%r90, %r95, 652835029;
	shf.l.wrap.b32 	%r91, %r90, %r90, 29;
	setp.lt.u32 	%p55, %r91, 4294968;
	@%p55 bra 	$L__BB0_39;
	add.s32 	%r95, %r95, 1;
	setp.lt.s32 	%p56, %r95, %r8;
	@%p56 bra 	$L__BB0_7;
	bra.uni 	$L__BB0_92;
$L__BB0_39:
	mov.pred 	%p57, 0;
	mov.b32 	%r92, -1;
	vote.sync.ballot.b32 	%r93, %p57, %r92;
	setp.eq.s32 	%p59, %r93, 0;
	add.s32 	%r95, %r95, 1;
	setp.lt.s32 	%p60, %r95, %r8;
	and.pred  	%p61, %p59, %p60;
	@%p61 bra 	$L__BB0_7;
	bra.uni 	$L__BB0_92;
$L__BB0_40:
	rem.u64 	%rd186, %rd64, %rd110;
$L__BB0_41:
	setp.eq.s64 	%p6, %rd186, 0;
	mov.b64 	%rd189, 0;
	@%p6 bra 	$L__BB0_51;
	mov.b64 	%rd189, 0;
$L__BB0_43:
	mov.u64 	%rd49, %rd186;
	or.b64  	%rd118, %rd64, %rd110;
	and.b64  	%rd119, %rd118, -4294967296;
	setp.ne.s64 	%p7, %rd119, 0;
	@%p7 bra 	$L__BB0_45;
	cvt.u32.u64 	%r26, %rd64;
	rem.u32 	%r27, %r26, %r22;
	cvt.u64.u32 	%rd188, %r27;
	bra.uni 	$L__BB0_46;
$L__BB0_45:
	rem.u64 	%rd188, %rd64, %rd110;
$L__BB0_46:
	and.b64  	%rd120, %rd49, 1;
	setp.eq.b64 	%p8, %rd120, 1;
	not.pred 	%p9, %p8;
	@%p9 bra 	$L__BB0_50;
	add.s64 	%rd54, %rd188, %rd189;
	or.b64  	%rd121, %rd54, %rd110;
	and.b64  	%rd122, %rd121, -4294967296;
	setp.ne.s64 	%p10, %rd122, 0;
	@%p10 bra 	$L__BB0_49;
	cvt.u32.u64 	%r29, %rd54;
	rem.u32 	%r30, %r29, %r22;
	cvt.u64.u32 	%rd189, %r30;
	bra.uni 	$L__BB0_50;
$L__BB0_49:
	rem.u64 	%rd189, %rd54, %rd110;
$L__BB0_50:
	shl.b64 	%rd64, %rd188, 1;
	shr.u64 	%rd186, %rd49, 1;
	setp.gt.u64 	%p11, %rd49, 1;
	@%p11 bra 	$L__BB0_43;
$L__BB0_51:
	add.s64 	%rd61, %rd189, %rd2;
	or.b64  	%rd123, %rd61, %rd110;
	and.b64  	%rd124, %rd123, -4294967296;
	setp.ne.s64 	%p12, %rd124, 0;
	@%p12 bra 	$L__BB0_53;
	cvt.u32.u64 	%r32, %rd61;
	rem.u32 	%r33, %r32, %r22;
	cvt.u64.u32 	%rd64, %r33;
	bra.uni 	$L__BB0_54;
$L__BB0_53:
	rem.u64 	%rd64, %rd61, %rd110;
$L__BB0_54:
	or.b64  	%rd125, %rd101, %rd110;
	and.b64  	%rd126, %rd125, -4294967296;
	setp.ne.s64 	%p13, %rd126, 0;
	@%p13 bra 	$L__BB0_56;
	cvt.u32.u64 	%r35, %rd101;
	rem.u32 	%r36, %r35, %r22;
	cvt.u64.u32 	%rd194, %r36;
	bra.uni 	$L__BB0_57;
$L__BB0_56:
	rem.u64 	%rd194, %rd101, %rd110;
$L__BB0_57:
	setp.eq.s64 	%p14, %rd194, 0;
	mov.b64 	%rd197, 0;
	@%p14 bra 	$L__BB0_67;
	mov.b64 	%rd197, 0;
$L__BB0_59:
	mov.u64 	%rd69, %rd194;
	or.b64  	%rd129, %rd101, %rd110;
	and.b64  	%rd130, %rd129, -4294967296;
	setp.ne.s64 	%p15, %rd130, 0;
	@%p15 bra 	$L__BB0_61;
	cvt.u32.u64 	%r38, %rd101;
	rem.u32 	%r39, %r38, %r22;
	cvt.u64.u32 	%rd196, %r39;
	bra.uni 	$L__BB0_62;
$L__BB0_61:
	rem.u64 	%rd196, %rd101, %rd110;
$L__BB0_62:
	and.b64  	%rd131, %rd69, 1;
	setp.eq.b64 	%p16, %rd131, 1;
	not.pred 	%p17, %p16;
	@%p17 bra 	$L__BB0_66;
	add.s64 	%rd74, %rd196, %rd197;
	or.b64  	%rd132, %rd74, %rd110;
	and.b64  	%rd133, %rd132, -4294967296;
	setp.ne.s64 	%p18, %rd133, 0;
	@%p18 bra 	$L__BB0_65;
	cvt.u32.u64 	%r41, %rd74;
	rem.u32 	%r42, %r41, %r22;
	cvt.u64.u32 	%rd197, %r42;
	bra.uni 	$L__BB0_66;
$L__BB0_65:
	rem.u64 	%rd197, %rd74, %rd110;
$L__BB0_66:
	shl.b64 	%rd101, %rd196, 1;
	shr.u64 	%rd194, %rd69, 1;
	setp.gt.u64 	%p19, %rd69, 1;
	@%p19 bra 	$L__BB0_59;
$L__BB0_67:
	add.s64 	%rd81, %rd197, %rd2;
	or.b64  	%rd134, %rd81, %rd110;
	and.b64  	%rd135, %rd134, -4294967296;
	setp.ne.s64 	%p20, %rd135, 0;
	@%p20 bra 	$L__BB0_69;
	cvt.u32.u64 	%r44, %rd81;
	rem.u32 	%r45, %r44, %r22;
	cvt.u64.u32 	%rd200, %r45;
	bra.uni 	$L__BB0_70;
$L__BB0_69:
	rem.u64 	%rd200, %rd81, %rd110;
$L__BB0_70:
	setp.eq.s64 	%p21, %rd200, 0;
	mov.b64 	%rd203, 0;
	mov.u64 	%rd201, %rd200;
	@%p21 bra 	$L__BB0_79;
$L__BB0_71:
	and.b64  	%rd137, %rd201, 1;
	setp.eq.b64 	%p22, %rd137, 1;
	not.pred 	%p23, %p22;
	@%p23 bra 	$L__BB0_75;
	add.s64 	%rd88, %rd200, %rd203;
	or.b64  	%rd138, %rd88, %rd110;
	and.b64  	%rd139, %rd138, -4294967296;
	setp.ne.s64 	%p24, %rd139, 0;
	@%p24 bra 	$L__BB0_74;
	cvt.u32.u64 	%r47, %rd88;
	rem.u32 	%r48, %r47, %r22;
	cvt.u64.u32 	%rd203, %r48;
	bra.uni 	$L__BB0_75;
$L__BB0_74:
	rem.u64 	%rd203, %rd88, %rd110;
$L__BB0_75:
	shl.b64 	%rd92, %rd200, 1;
	or.b64  	%rd140, %rd92, %rd110;
	and.b64  	%rd141, %rd140, -4294967296;
	setp.ne.s64 	%p25, %rd141, 0;
	@%p25 bra 	$L__BB0_77;
	cvt.u32.u64 	%r50, %rd92;
	rem.u32 	%r51, %r50, %r22;
	cvt.u64.u32 	%rd200, %r51;
	bra.uni 	$L__BB0_78;
$L__BB0_77:
	rem.u64 	%rd200, %rd92, %rd110;
$L__BB0_78:
	setp.gt.u64 	%p26, %rd201, 1;
	shr.u64 	%rd201, %rd201, 1;
	@%p26 bra 	$L__BB0_71;
$L__BB0_79:
	add.s64 	%rd98, %rd203, %rd2;
	or.b64  	%rd142, %rd98, %rd110;
	and.b64  	%rd143, %rd142, -4294967296;
	setp.ne.s64 	%p27, %rd143, 0;
	@%p27 bra 	$L__BB0_81;
	cvt.u32.u64 	%r53, %rd98;
	rem.u32 	%r54, %r53, %r22;
	cvt.u64.u32 	%rd101, %r54;
	bra.uni 	$L__BB0_82;
$L__BB0_81:
	rem.u64 	%rd101, %rd98, %rd110;
$L__BB0_82:
	setp.eq.s64 	%p28, %rd110, 0;
	min.u64 	%rd144, %rd64, %rd101;
	max.u64 	%rd145, %rd64, %rd101;
	sub.s64 	%rd180, %rd145, %rd144;
	mov.u64 	%rd206, %rd110;
	@%p28 bra 	$L__BB0_87;
$L__BB0_83:
	mov.u64 	%rd103, %rd206;
	or.b64  	%rd146, %rd180, %rd103;
	and.b64  	%rd147, %rd146, -4294967296;
	setp.ne.s64 	%p29, %rd147, 0;
	@%p29 bra 	$L__BB0_85;
	cvt.u32.u64 	%r55, %rd103;
	cvt.u32.u64 	%r56, %rd180;
	rem.u32 	%r57, %r56, %r55;
	cvt.u64.u32 	%rd206, %r57;
	bra.uni 	$L__BB0_86;
$L__BB0_85:
	rem.u64 	%rd206, %rd180, %rd103;
$L__BB0_86:
	setp.ne.s64 	%p30, %rd206, 0;
	mov.u64 	%rd180, %rd103;
	@%p30 bra 	$L__BB0_83;
$L__BB0_87:
	setp.lt.u64 	%p31, %rd180, 2;
	setp.ge.u64 	%p32, %rd180, %rd110;
	or.pred  	%p33, %p31, %p32;
	@%p33 bra 	$L__BB0_89;
$L__BB0_88:
	cvta.to.global.u64 	%rd168, %rd111;
	st.global.u64 	[%rd168], %rd180;
	atom.global.exch.b32 	%r94, [%rd1], 1;
	bra.uni 	$L__BB0_92;
$L__BB0_89:
	mul.lo.s32 	%r58, %r96, 652835029;
	shf.l.wrap.b32 	%r59, %r58, %r58, 29;
	setp.gt.u32 	%p34, %r59, 4294967;
	@%p34 bra 	$L__BB0_91;
	mov.pred 	%p36, 0;
	mov.b32 	%r60, -1;
	vote.sync.ballot.b32 	%r61, %p36, %r60;
	setp.eq.s32 	%p38, %r61, 0;
	add.s32 	%r96, %r96, 1;
	setp.lt.s32 	%p39, %r96, %r8;
	and.pred  	%p40, %p38, %p39;
	@%p40 bra 	$L__BB0_4;
	bra.uni 	$L__BB0_92;
$L__BB0_91:
	add.s32 	%r96, %r96, 1;
	setp.lt.s32 	%p35, %r96, %r8;
	@%p35 bra 	$L__BB0_4;
$L__BB0_92:
	ret;

}


// ===== COMPILED SASS (sm_100) =====

	.target	sm_100

	.elftype	@"ET_EXEC"


//--------------------- .note.nv.tkinfo           --------------------------
	.section	.note.nv.tkinfo,"",@"SHT_NOTE"
	.sectionflags	@"SHF_NOTE_NV_TKINFO"
	.tkinfo
        /*0018*/ 	.word	0x00000002
        /*0030*/ 	.string	""
        /*0030*/ 	.string	"ptxas"
        /*0030*/ 	.string	"Cuda compilation tools, release 13.0, V13.0.88"
        /*0030*/ 	.string	"Build cuda_13.0.r13.0/compiler.36424714_0"
        /*0030*/ 	.string	"-arch sm_100 -m 64 "



//--------------------- .note.nv.cuinfo           --------------------------
	.section	.note.nv.cuinfo,"",@"SHT_NOTE"
	.sectionflags	@"SHF_NOTE_NV_CUINFO"
        /*0018*/ 	.short	0x0002
        /*001a*/ 	.short	0x0064
        /*001c*/ 	.short	0x0082
	.zero		2


//--------------------- .nv.info                  --------------------------
	.section	.nv.info,"",@"SHT_CUDA_INFO"
	.align	4


	//----- nvinfo : EIATTR_REGCOUNT
	.align		4
        /*0000*/ 	.byte	0x04, 0x2f
        /*0002*/ 	.short	(.L_1 - .L_0)
	.align		4
.L_0:
        /*0004*/ 	.word	index@(_Z16pollards_rho_v21yPyPii)
        /*0008*/ 	.word	0x00000020


	//----- nvinfo : EIATTR_FRAME_SIZE
	.align		4
.L_1:
        /*000c*/ 	.byte	0x04, 0x11
        /*000e*/ 	.short	(.L_3 - .L_2)
	.align		4
.L_2:
        /*0010*/ 	.word	index@($__internal_0_$__cuda_sm20_rem_u64)
        /*0014*/ 	.word	0x00000000


	//----- nvinfo : EIATTR_FRAME_SIZE
	.align		4
.L_3:
        /*0018*/ 	.byte	0x04, 0x11
        /*001a*/ 	.short	(.L_5 - .L_4)
	.align		4
.L_4:
        /*001c*/ 	.word	index@(_Z16pollards_rho_v21yPyPii)
        /*0020*/ 	.word	0x00000000


	//----- nvinfo : EIATTR_MIN_STACK_SIZE
	.align		4
.L_5:
        /*0024*/ 	.byte	0x04, 0x12
        /*0026*/ 	.short	(.L_7 - .L_6)
	.align		4
.L_6:
        /*0028*/ 	.word	index@(_Z16pollards_rho_v21yPyPii)
        /*002c*/ 	.word	0x00000000
.L_7:


//--------------------- .nv.compat                --------------------------
	.section	.nv.compat,"",@"SHT_CUDA_COMPAT_INFO"
	.align	4
        /*0000*/ 	.byte	0x02, 0x09, 0x00, 0x00, 0x02, 0x02, 0x01, 0x00, 0x02, 0x05, 0x05, 0x00, 0x03, 0x07, 0x01, 0x01
        /*0010*/ 	.byte	0x02, 0x03, 0x00, 0x00, 0x02, 0x06, 0x01, 0x00, 0x04, 0x0b, 0x08, 0x00, 0x09, 0x00, 0x00, 0x00
        /*0020*/ 	.byte	0x00, 0x00, 0x00, 0x00


//--------------------- .nv.info._Z16pollards_rho_v21yPyPii --------------------------
	.section	.nv.info._Z16pollards_rho_v21yPyPii,"",@"SHT_CUDA_INFO"
	.sectionflags	@""
	.align	4


	//----- nvinfo : EIATTR_CUDA_API_VERSION
	.align		4
        /*0000*/ 	.byte	0x04, 0x37
        /*0002*/ 	.short	(.L_9 - .L_8)
.L_8:
        /*0004*/ 	.word	0x00000082


	//----- nvinfo : EIATTR_KPARAM_INFO
	.align		4
.L_9:
        /*0008*/ 	.byte	0x04, 0x17
        /*000a*/ 	.short	(.L_11 - .L_10)
.L_10:
        /*000c*/ 	.word	0x00000000
        /*0010*/ 	.short	0x0003
        /*0012*/ 	.short	0x0018
        /*0014*/ 	.byte	0x00, 0xf0, 0x11, 0x00


	//----- nvinfo : EIATTR_KPARAM_INFO
	.align		4
.L_11:
        /*0018*/ 	.byte	0x04, 0x17
        /*001a*/ 	.short	(.L_13 - .L_12)
.L_12:
        /*001c*/ 	.word	0x00000000
        /*0020*/ 	.short	0x0002
        /*0022*/ 	.short	0x0010
        /*0024*/ 	.byte	0x00, 0xf5, 0x21, 0x00


	//----- nvinfo : EIATTR_KPARAM_INFO
	.align		4
.L_13:
        /*0028*/ 	.byte	0x04, 0x17
        /*002a*/ 	.short	(.L_15 - .L_14)
.L_14:
        /*002c*/ 	.word	0x00000000
        /*0030*/ 	.short	0x0001
        /*0032*/ 	.short	0x0008
        /*0034*/ 	.byte	0x00, 0xf5, 0x21, 0x00


	//----- nvinfo : EIATTR_KPARAM_INFO
	.align		4
.L_15:
        /*0038*/ 	.byte	0x04, 0x17
        /*003a*/ 	.short	(.L_17 - .L_16)
.L_16:
        /*003c*/ 	.word	0x00000000
        /*0040*/ 	.short	0x0000
        /*0042*/ 	.short	0x0000
        /*0044*/ 	.byte	0x00, 0xf0, 0x21, 0x00


	//----- nvinfo : EIATTR_SPARSE_MMA_MASK
	.align		4
.L_17:
        /*0048*/ 	.byte	0x03, 0x50
        /*004a*/ 	.short	0x0000


	//----- nvinfo : EIATTR_MAXREG_COUNT
	.align		4
        /*004c*/ 	.byte	0x03, 0x1b
        /*004e*/ 	.short	0x00ff


	//----- nvinfo : EIATTR_MERCURY_ISA_VERSION
	.align		4
        /*0050*/ 	.byte	0x03, 0x5f
        /*0052*/ 	.short	0x0101


	//----- nvinfo : EIATTR_COOP_GROUP_MASK_REGIDS
	.align		4
        /*0054*/ 	.byte	0x04, 0x29
        /*0056*/ 	.short	(.L_19 - .L_18)


	//   ....[0]....
.L_18:
        /*0058*/ 	.word	0xffffffff


	//   ....[1]....
        /*005c*/ 	.word	0xffffffff


	//----- nvinfo : EIATTR_COOP_GROUP_INSTR_OFFSETS
	.align		4
.L_19:
        /*0060*/ 	.byte	0x04, 0x28
        /*0062*/ 	.short	(.L_21 - .L_20)


	//   ....[0]....
.L_20:
        /*0064*/ 	.word	0x000021c0


	//   ....[1]....
        /*0068*/ 	.word	0x00003870


	//----- nvinfo : EIATTR_VRC_CTA_INIT_COUNT
	.align		4
.L_21:
        /*006c*/ 	.byte	0x02, 0x4a
	.zero		1
	.zero		1


	//----- nvinfo : EIATTR_EXIT_INSTR_OFFSETS
	.align		4
        /*0070*/ 	.byte	0x04, 0x1c
        /*0072*/ 	.short	(.L_23 - .L_22)


	//   ....[0]....
.L_22:
        /*0074*/ 	.word	0x00000040


	//   ....[1]....
        /*0078*/ 	.word	0x000000b0


	//   ....[2]....
        /*007c*/ 	.word	0x00002200


	//   ....[3]....
        /*0080*/ 	.word	0x00002250


	//   ....[4]....
        /*0084*/ 	.word	0x00003830


	//   ....[5]....
        /*0088*/ 	.word	0x000038b0


	//   ....[6]....
        /*008c*/ 	.word	0x00003950


	//----- nvinfo : EIATTR_CRS_STACK_SIZE
	.align		4
.L_23:
        /*0090*/ 	.byte	0x04, 0x1e
        /*0092*/ 	.short	(.L_25 - .L_24)
.L_24:
        /*0094*/ 	.word	0x00000000


	//----- nvinfo : EIATTR_CBANK_PARAM_SIZE
	.align		4
.L_25:
        /*0098*/ 	.byte	0x03, 0x19
        /*009a*/ 	.short	0x001c


	//----- nvinfo : EIATTR_PARAM_CBANK
	.align		4
        /*009c*/ 	.byte	0x04, 0x0a
        /*009e*/ 	.short	(.L_27 - .L_26)
	.align		4
.L_26:
        /*00a0*/ 	.word	index@(.nv.constant0._Z16pollards_rho_v21yPyPii)
        /*00a4*/ 	.short	0x0380
        /*00a6*/ 	.short	0x001c


	//----- nvinfo : EIATTR_SW_WAR
	.align		4
.L_27:
        /*00a8*/ 	.byte	0x04, 0x36
        /*00aa*/ 	.short	(.L_29 - .L_28)
.L_28:
        /*00ac*/ 	.word	0x00000008
.L_29:


//--------------------- .nv.callgraph             --------------------------
	.section	.nv.callgraph,"",@"SHT_CUDA_CALLGRAPH"
	.align	4
	.sectionentsize	8
	.align		4
        /*0000*/ 	.word	0x00000000
	.align		4
        /*0004*/ 	.word	0xffffffff
	.align		4
        /*0008*/ 	.word	0x00000000
	.align		4
        /*000c*/ 	.word	0xfffffffe
	.align		4
        /*0010*/ 	.word	0x00000000
	.align		4
        /*0014*/ 	.word	0xfffffffd
	.align		4
        /*0018*/ 	.word	0x00000000
	.align		4
        /*001c*/ 	.word	0xfffffffc


//--------------------- .text._Z16pollards_rho_v21yPyPii --------------------------
	.section	.text._Z16pollards_rho_v21yPyPii,"ax",@progbits
	.align	128
        .global         _Z16pollards_rho_v21yPyPii
        .type           _Z16pollards_rho_v21yPyPii,@function
        .size           _Z16pollards_rho_v21yPyPii,(.L_x_86 - _Z16pollards_rho_v21yPyPii)
        .other          _Z16pollards_rho_v21yPyPii,@"STO_CUDA_ENTRY STV_DEFAULT"
_Z16pollards_rho_v21yPyPii:
.text._Z16pollards_rho_v21yPyPii:
[----:B------:R-:W-:Y:S08]  /*0000*/  LDC R1, c[0x0][0x37c] ;  /* 0x0000df00ff017b82 */ /* 0x000ff00000000800 */
[----:B------:R-:W0:Y:S08]  /*0010*/  LDC R0, c[0x0][0x398] ;  /* 0x0000e600ff007b82 */ /* 0x000e300000000800 */
[----:B------:R-:W1:Y:S01]  /*0020*/  S2UR UR5, SR_CTAID.X ;  /* 0x00000000000579c3 */ /* 0x000e620000002500 */
[----:B0-----:R-:W-:-:S13]  /*0030*/  ISETP.GE.AND P0, PT, R0, 0x1, PT ;  /* 0x000000010000780c */ /* 0x001fda0003f06270 */
[----:B-1----:R-:W-:Y:S05]  /*0040*/  @!P0 EXIT ;  /* 0x000000000000894d */ /* 0x002fea0003800000 */
[----:B------:R-:W0:Y:S01]  /*0050*/  LDC.64 R2, c[0x0][0x390] ;  /* 0x0000e400ff027b82 */ /* 0x000e220000000a00 */
[----:B------:R-:W0:Y:S02]  /*0060*/  LDCU.64 UR6, c[0x0][0x358] ;  /* 0x00006b00ff0677ac */ /* 0x000e240008000a00 */
[----:B0-----:R-:W2:Y:S05]  /*0070*/  LDG.E R2, desc[UR6][R2.64] ;  /* 0x0000000602027981 */ /* 0x001eaa000c1e1900 */
[----:B------:R-:W0:Y:S01]  /*0080*/  LDC R0, c[0x0][0x360] ;  /* 0x0000d800ff007b82 */ /* 0x000e220000000800 */
[----:B------:R-:W1:Y:S01]  /*0090*/  S2R R5, SR_TID.X ;  /* 0x0000000000057919 */ /* 0x000e620000002100 */
[----:B--2---:R-:W-:-:S13]  /*00a0*/  ISETP.NE.AND P0, PT, R2, RZ, PT ;  /* 0x000000ff0200720c */ /* 0x004fda0003f05270 */
[----:B01----:R-:W-:Y:S05]  /*00b0*/  @P0 EXIT ;  /* 0x000000000000094d */ /* 0x003fea0003800000 */
[----:B------:R-:W0:Y:S01]  /*00c0*/  LDCU UR4, c[0x0][0x380] ;  /* 0x00007000ff0477ac */ /* 0x000e220008000800 */
[----:B------:R-:W-:Y:S01]  /*00d0*/  IMAD R0, R0, UR5, R5 ;  /* 0x0000000500007c24 */ /* 0x000fe2000f8e0205 */
[----:B------:R-:W-:Y:S03]  /*00e0*/  BSSY.RECONVERGENT B0, `(.L_x_0) ;  /* 0x0000380000007945 */ /* 0x000fe60003800200 */
[----:B------:R-:W-:-:S05]  /*00f0*/  IMAD.HI R2, R0, 0x51eb851f, RZ ;  /* 0x51eb851f00027827 */ /* 0x000fca00078e02ff */
[----:B------:R-:W-:-:S04]  /*0100*/  SHF.R.U32.HI R3, RZ, 0x1f, R2 ;  /* 0x0000001fff037819 */ /* 0x000fc80000011602 */
[----:B------:R-:W-:Y:S01]  /*0110*/  LEA.HI.SX32 R3, R2, R3, 0x1b ;  /* 0x0000000302037211 */ /* 0x000fe200078fdaff */
[----:B0-----:R-:W-:-:S04]  /*0120*/  ULOP3.LUT UR4, UR4, 0x1, URZ, 0xc0, !UPT ;  /* 0x0000000104047892 */ /* 0x001fc8000f8ec0ff */
[----:B------:R-:W-:Y:S02]  /*0130*/  IMAD R2, R3, -0x64, R0 ;  /* 0xffffff9c03027824 */ /* 0x000fe400078e0200 */
[----:B------:R-:W-:Y:S01]  /*0140*/  VIADD R0, R0, 0x2 ;  /* 0x0000000200007836 */ /* 0x000fe20000000000 */
[----:B------:R-:W-:Y:S01]  /*0150*/  UISETP.NE.U32.AND UP0, UPT, UR4, 0x1, UPT ;  /* 0x000000010400788c */ /* 0x000fe2000bf05070 */
[----:B------:R-:W-:-:S03]  /*0160*/  VIADD R2, R2, 0x1 ;  /* 0x0000000102027836 */ /* 0x000fc60000000000 */
[----:B------:R-:W-:Y:S01]  /*0170*/  UISETP.NE.U32.AND.EX UP0, UPT, URZ, URZ, UPT, UP0 ;  /* 0x000000ffff00728c */ /* 0x000fe2000bf05100 */
[----:B------:R-:W-:Y:S02]  /*0180*/  SHF.R.S32.HI R3, RZ, 0x1f, R0 ;  /* 0x0000001fff037819 */ /* 0x000fe40000011400 */
[----:B------:R-:W-:-:S06]  /*0190*/  SHF.R.S32.HI R4, RZ, 0x1f, R2 ;  /* 0x0000001fff047819 */ /* 0x000fcc0000011402 */
[----:B------:R-:W-:Y:S05]  /*01a0*/  BRA.U UP0, `(.L_x_1) ;  /* 0x00000021002c7547 */ /* 0x000fea000b800000 */
[----:B------:R-:W-:Y:S01]  /*01b0*/  IMAD.MOV.U32 R5, RZ, RZ, RZ ;  /* 0x000000ffff057224 */ /* 0x000fe200078e00ff */
[----:B------:R-:W-:Y:S01]  /*01c0*/  MOV R7, R0 ;  /* 0x0000000000077202 */ /* 0x000fe20000000f00 */
[----:B------:R-:W-:Y:S01]  /*01d0*/  IMAD.MOV.U32 R6, RZ, RZ, R3 ;  /* 0x000000ffff067224 */ /* 0x000fe200078e0003 */
[----:B------:R-:W0:Y:S01]  /*01e0*/  LDCU UR9, c[0x0][0x380] ;  /* 0x00007000ff0977ac */ /* 0x000e220008000800 */
[----:B------:R-:W1:Y:S05]  /*01f0*/  LDCU UR8, c[0x0][0x384] ;  /* 0x00007080ff0877ac */ /* 0x000e6a0008000800 */
.L_x_51:
[----:B------:R-:W2:Y:S01]  /*0200*/  LDCU UR4, c[0x0][0x384] ;  /* 0x00007080ff0477ac */ /* 0x000ea20008000800 */
[----:B------:R-:W-:Y:S01]  /*0210*/  BSSY.RECONVERGENT B1, `(.L_x_2) ;  /* 0x0000021000017945 */ /* 0x000fe20003800200 */
[----:B--2---:R-:W-:-:S04]  /*0220*/  LOP3.LUT R8, R6, UR4, RZ, 0xfc, !PT ;  /* 0x0000000406087c12 */ /* 0x004fc8000f8efcff */
[----:B------:R-:W-:-:S13]  /*0230*/  ISETP.NE.U32.AND P0, PT, R8, RZ, PT ;  /* 0x000000ff0800720c */ /* 0x000fda0003f05070 */
[----:B------:R-:W-:Y:S05]  /*0240*/  @P0 BRA `(.L_x_3) ;  /* 0x0000000000500947 */ /* 0x000fea0003800000 */
[----:B------:R-:W2:Y:S01]  /*0250*/  LDCU UR4, c[0x0][0x380] ;  /* 0x00007000ff0477ac */ /* 0x000ea20008000800 */
[----:B------:R-:W-:Y:S01]  /*0260*/  MOV R13, RZ ;  /* 0x000000ff000d7202 */ /* 0x000fe20000000f00 */
[----:B--2---:R-:W2:Y:S01]  /*0270*/  I2F.U32.RP R10, UR4 ;  /* 0x00000004000a7d06 */ /* 0x004ea20008209000 */
[----:B------:R-:W-:-:S07]  /*0280*/  ISETP.NE.U32.AND P1, PT, RZ, UR4, PT ;  /* 0x00000004ff007c0c */ /* 0x000fce000bf25070 */
[----:B--2---:R-:W2:Y:S02]  /*0290*/  MUFU.RCP R10, R10 ;  /* 0x0000000a000a7308 */ /* 0x004ea40000001000 */
[----:B--2---:R-:W-:-:S06]  /*02a0*/  VIADD R8, R10, 0xffffffe ;  /* 0x0ffffffe0a087836 */ /* 0x004fcc0000000000 */
[----:B------:R2:W3:Y:S02]  /*02b0*/  F2I.FTZ.U32.TRUNC.NTZ R9, R8 ;  /* 0x0000000800097305 */ /* 0x0004e4000021f000 */
[----:B--2---:R-:W-:Y:S02]  /*02c0*/  HFMA2 R8, -RZ, RZ, 0, 0 ;  /* 0x00000000ff087431 */ /* 0x004fe400000001ff */
[----:B---3--:R-:W-:-:S04]  /*02d0*/  IMAD.MOV R11, RZ, RZ, -R9 ;  /* 0x000000ffff0b7224 */ /* 0x008fc800078e0a09 */
[----:B------:R-:W-:-:S04]  /*02e0*/  IMAD R11, R11, UR4, RZ ;  /* 0x000000040b0b7c24 */ /* 0x000fc8000f8e02ff */
[----:B------:R-:W-:-:S06]  /*02f0*/  IMAD.HI.U32 R12, R9, R11, R8 ;  /* 0x0000000b090c7227 */ /* 0x000fcc00078e0008 */
[----:B------:R-:W-:-:S04]  /*0300*/  IMAD.HI.U32 R12, R12, R7, RZ ;  /* 0x000000070c0c7227 */ /* 0x000fc800078e00ff */
[----:B------:R-:W-:-:S04]  /*0310*/  IMAD.MOV R12, RZ, RZ, -R12 ;  /* 0x000000ffff0c7224 */ /* 0x000fc800078e0a0c */
[----:B------:R-:W-:-:S05]  /*0320*/  IMAD R14, R12, UR4, R7 ;  /* 0x000000040c0e7c24 */ /* 0x000fca000f8e0207 */
[----:B------:R-:W-:-:S13]  /*0330*/  ISETP.GE.U32.AND P0, PT, R14, UR4, PT ;  /* 0x000000040e007c0c */ /* 0x000fda000bf06070 */
[----:B------:R-:W-:-:S05]  /*0340*/  @P0 VIADD R14, R14, -UR4 ;  /* 0x800000040e0e0c36 */ /* 0x000fca0008000000 */
[----:B------:R-:W-:-:S13]  /*0350*/  ISETP.GE.U32.AND P0, PT, R14, UR4, PT ;  /* 0x000000040e007c0c */ /* 0x000fda000bf06070 */
[----:B------:R-:W-:Y:S01]  /*0360*/  @P0 VIADD R14, R14, -UR4 ;  /* 0x800000040e0e0c36 */ /* 0x000fe20008000000 */
[----:B------:R-:W-:Y:S01]  /*0370*/  @!P1 LOP3.LUT R14, RZ, UR4, RZ, 0x33, !PT ;  /* 0x00000004ff0e9c12 */ /* 0x000fe2000f8e33ff */
[----:B------:R-:W-:Y:S06]  /*0380*/  BRA `(.L_x_4) ;  /* 0x0000000000247947 */ /* 0x000fec0003800000 */
.L_x_3:
[----:B------:R-:W2:Y:S01]  /*0390*/  LDCU.64 UR4, c[0x0][0x380] ;  /* 0x00007000ff0477ac */ /* 0x000ea20008000a00 */
[----:B------:R-:W-:Y:S01]  /*03a0*/  IMAD.MOV.U32 R8, RZ, RZ, R7 ;  /* 0x000000ffff087224 */ /* 0x000fe200078e0007 */
[----:B------:R-:W-:Y:S02]  /*03b0*/  MOV R11, R6 ;  /* 0x00000006000b7202 */ /* 0x000fe40000000f00 */
[----:B------:R-:W-:Y:S01]  /*03c0*/  MOV R10, 0x400 ;  /* 0x00000400000a7802 */ /* 0x000fe20000000f00 */
[----:B--2---:R-:W-:Y:S02]  /*03d0*/  IMAD.U32 R12, RZ, RZ, UR4 ;  /* 0x00000004ff0c7e24 */ /* 0x004fe4000f8e00ff */
[----:B------:R-:W-:-:S07]  /*03e0*/  IMAD.U32 R9, RZ, RZ, UR5 ;  /* 0x00000005ff097e24 */ /* 0x000fce000f8e00ff */
[----:B01----:R-:W-:Y:S05]  /*03f0*/  CALL.REL.NOINC `($__internal_0_$__cuda_sm20_rem_u64) ;  /* 0x0000003400587944 */ /* 0x003fea0003c00000 */
[----:B------:R-:W-:Y:S02]  /*0400*/  IMAD.MOV.U32 R14, RZ, RZ, R16 ;  /* 0x000000ffff0e7224 */ /* 0x000fe400078e0010 */
[----:B------:R-:W-:-:S07]  /*0410*/  IMAD.MOV.U32 R13, RZ, RZ, R17 ;  /* 0x000000ffff0d7224 */ /* 0x000fce00078e0011 */
.L_x_4:
[----:B01----:R-:W-:Y:S05]  /*0420*/  BSYNC.RECONVERGENT B1 ;  /* 0x0000000000017941 */ /* 0x003fea0003800200 */
.L_x_2:
[----:B------:R-:W-:Y:S01]  /*0430*/  ISETP.NE.U32.AND P0, PT, R14, RZ, PT ;  /* 0x000000ff0e00720c */ /* 0x000fe20003f05070 */
[----:B------:R-:W-:Y:S01]  /*0440*/  BSSY.RECONVERGENT B1, `(.L_x_5) ;  /* 0x0000052000017945 */ /* 0x000fe20003800200 */
[----:B------:R-:W-:Y:S02]  /*0450*/  CS2R R24, SRZ ;  /* 0x0000000000187805 */ /* 0x000fe4000001ff00 */
[----:B------:R-:W-:-:S13]  /*0460*/  ISETP.NE.AND.EX P0, PT, R13, RZ, PT, P0 ;  /* 0x000000ff0d00720c */ /* 0x000fda0003f05300 */
[----:B------:R-:W-:Y:S05]  /*0470*/  @!P0 BRA `(.L_x_6) ;  /* 0x0000000400388947 */ /* 0x000fea0003800000 */
[----:B------:R-:W-:-:S07]  /*0480*/  CS2R R24, SRZ ;  /* 0x0000000000187805 */ /* 0x000fce000001ff00 */
.L_x_13:
[----:B------:R-:W-:Y:S01]  /*0490*/  LOP3.LUT R8, R6, UR8, RZ, 0xfc, !PT ;  /* 0x0000000806087c12 */ /* 0x000fe2000f8efcff */
[----:B------:R-:W-:Y:S03]  /*04a0*/  BSSY.RECONVERGENT B2, `(.L_x_7) ;  /* 0x000001f000027945 */ /* 0x000fe60003800200 */
[----:B------:R-:W-:-:S13]  /*04b0*/  ISETP.NE.U32.AND P0, PT, R8, RZ, PT ;  /* 0x000000ff0800720c */ /* 0x000fda0003f05070 */
[----:B------:R-:W-:Y:S05]  /*04c0*/  @P0 BRA `(.L_x_8) ;  /* 0x00000000004c0947 */ /* 0x000fea0003800000 */
[----:B------:R-:W0:Y:S01]  /*04d0*/  I2F.U32.RP R10, UR9 ;  /* 0x00000009000a7d06 */ /* 0x000e220008209000 */
[----:B------:R-:W-:Y:S01]  /*04e0*/  ISETP.NE.U32.AND P1, PT, RZ, UR9, PT ;  /* 0x00000009ff007c0c */ /* 0x000fe2000bf25070 */
[----:B------:R-:W-:-:S06]  /*04f0*/  IMAD.MOV.U32 R27, RZ, RZ, RZ ;  /* 0x000000ffff1b7224 */ /* 0x000fcc00078e00ff */
[----:B0-----:R-:W0:Y:S02]  /*0500*/  MUFU.RCP R10, R10 ;  /* 0x0000000a000a7308 */ /* 0x001e240000001000 */
[----:B0-----:R-:W-:-:S06]  /*0510*/  VIADD R8, R10, 0xffffffe ;  /* 0x0ffffffe0a087836 */ /* 0x001fcc0000000000 */
[----:B------:R0:W1:Y:S02]  /*0520*/  F2I.FTZ.U32.TRUNC.NTZ R9, R8 ;  /* 0x0000000800097305 */ /* 0x000064000021f000 */
[----:B0-----:R-:W-:Y:S01]  /*0530*/  IMAD.MOV.U32 R8, RZ, RZ, RZ ;  /* 0x000000ffff087224 */ /* 0x001fe200078e00ff */
[----:B-1----:R-:W-:-:S05]  /*0540*/  IADD3 R11, PT, PT, RZ, -R9, RZ ;  /* 0x80000009ff0b7210 */ /* 0x002fca0007ffe0ff */
        /* <DEDUP_REMOVED lines=8> */
[----:B------:R-:W-:Y:S02]  /*05d0*/  @P0 IADD3 R26, PT, PT, R26, -UR9, RZ ;  /* 0x800000091a1a0c10 */ /* 0x000fe4000fffe0ff */
[----:B------:R-:W-:Y:S01]  /*05e0*/  @!P1 LOP3.LUT R26, RZ, UR9, RZ, 0x33, !PT ;  /* 0x00000009ff1a9c12 */ /* 0x000fe2000f8e33ff */
[----:B------:R-:W-:Y:S06]  /*05f0*/  BRA `(.L_x_9) ;  /* 0x0000000000247947 */ /* 0x000fec0003800000 */
.L_x_8:
[----:B------:R-:W0:Y:S01]  /*0600*/  LDCU.64 UR4, c[0x0][0x380] ;  /* 0x00007000ff0477ac */ /* 0x000e220008000a00 */
[----:B------:R-:W-:Y:S01]  /*0610*/  IMAD.MOV.U32 R8, RZ, RZ, R7 ;  /* 0x000000ffff087224 */ /* 0x000fe200078e0007 */
[----:B------:R-:W-:Y:S01]  /*0620*/  MOV R10, 0x670 ;  /* 0x00000670000a7802 */ /* 0x000fe20000000f00 */
[----:B------:R-:W-:Y:S02]  /*0630*/  IMAD.MOV.U32 R11, RZ, RZ, R6 ;  /* 0x000000ffff0b7224 */ /* 0x000fe400078e0006 */
[----:B0-----:R-:W-:Y:S01]  /*0640*/  IMAD.U32 R12, RZ, RZ, UR4 ;  /* 0x00000004ff0c7e24 */ /* 0x001fe2000f8e00ff */
[----:B------:R-:W-:-:S07]  /*0650*/  MOV R9, UR5 ;  /* 0x0000000500097c02 */ /* 0x000fce0008000f00 */
[----:B------:R-:W-:Y:S05]  /*0660*/  CALL.REL.NOINC `($__internal_0_$__cuda_sm20_rem_u64) ;  /* 0x0000003000bc7944 */ /* 0x000fea0003c00000 */
[----:B------:R-:W-:Y:S02]  /*0670*/  IMAD.MOV.U32 R26, RZ, RZ, R16 ;  /* 0x000000ffff1a7224 */ /* 0x000fe400078e0010 */
[----:B------:R-:W-:-:S07]  /*0680*/  IMAD.MOV.U32 R27, RZ, RZ, R17 ;  /* 0x000000ffff1b7224 */ /* 0x000fce00078e0011 */
.L_x_9:
[----:B------:R-:W-:Y:S05]  /*0690*/  BSYNC.RECONVERGENT B2 ;  /* 0x0000000000027941 */ /* 0x000fea0003800200 */
.L_x_7:
[----:B------:R-:W-:Y:S01]  /*06a0*/  LOP3.LUT R6, R14, 0x1, RZ, 0xc0, !PT ;  /* 0x000000010e067812 */ /* 0x000fe200078ec0ff */
[----:B------:R-:W-:Y:S03]  /*06b0*/  BSSY.RECONVERGENT B2, `(.L_x_10) ;  /* 0x0000023000027945 */ /* 0x000fe60003800200 */
[----:B------:R-:W-:-:S04]  /*06c0*/  ISETP.NE.U32.AND P0, PT, R6, 0x1, PT ;  /* 0x000000010600780c */ /* 0x000fc80003f05070 */
[----:B------:R-:W-:-:S13]  /*06d0*/  ISETP.NE.U32.AND.EX P0, PT, RZ, RZ, PT, P0 ;  /* 0x000000ffff00720c */ /* 0x000fda0003f05100 */
[----:B------:R-:W-:Y:S05]  /*06e0*/  @P0 BRA `(.L_x_11) ;  /* 0x00000000007c0947 */ /* 0x000fea0003800000 */
[----:B------:R-:W-:-:S04]  /*06f0*/  IADD3 R8, P0, PT, R24, R26, RZ ;  /* 0x0000001a18087210 */ /* 0x000fc80007f1e0ff */
[----:B------:R-:W-:-:S04]  /*0700*/  IADD3.X R11, PT, PT, R25, R27, RZ, P0, !PT ;  /* 0x0000001b190b7210 */ /* 0x000fc800007fe4ff */
[----:B------:R-:W-:-:S04]  /*0710*/  LOP3.LUT R6, R11, UR8, RZ, 0xfc, !PT ;  /* 0x000000080b067c12 */ /* 0x000fc8000f8efcff */
[----:B------:R-:W-:-:S13]  /*0720*/  ISETP.NE.U32.AND P0, PT, R6, RZ, PT ;  /* 0x000000ff0600720c */ /* 0x000fda0003f05070 */
[----:B------:R-:W-:Y:S05]  /*0730*/  @P0 BRA `(.L_x_12) ;  /* 0x00000000004c0947 */ /* 0x000fea0003800000 */
[----:B------:R-:W0:Y:S01]  /*0740*/  I2F.U32.RP R9, UR9 ;  /* 0x0000000900097d06 */ /* 0x000e220008209000 */
[----:B------:R-:W-:Y:S01]  /*0750*/  IMAD.MOV.U32 R6, RZ, RZ, RZ ;  /* 0x000000ffff067224 */ /* 0x000fe200078e00ff */
[----:B------:R-:W-:Y:S01]  /*0760*/  ISETP.NE.U32.AND P1, PT, RZ, UR9, PT ;  /* 0x00000009ff007c0c */ /* 0x000fe2000bf25070 */
[----:B------:R-:W-:-:S05]  /*0770*/  IMAD.MOV.U32 R25, RZ, RZ, RZ ;  /* 0x000000ffff197224 */ /* 0x000fca00078e00ff */
[----:B0-----:R-:W0:Y:S02]  /*0780*/  MUFU.RCP R9, R9 ;  /* 0x0000000900097308 */ /* 0x001e240000001000 */
[----:B0-----:R-:W-:-:S06]  /*0790*/  VIADD R7, R9, 0xffffffe ;  /* 0x0ffffffe09077836 */ /* 0x001fcc0000000000 */
[----:B------:R-:W0:Y:S02]  /*07a0*/  F2I.FTZ.U32.TRUNC.NTZ R7, R7 ;  /* 0x0000000700077305 */ /* 0x000e24000021f000 */
[----:B0-----:R-:W-:-:S04]  /*07b0*/  IMAD.MOV R11, RZ, RZ, -R7 ;  /* 0x000000ffff0b7224 */ /* 0x001fc800078e0a07 */
[----:B------:R-:W-:-:S04]  /*07c0*/  IMAD R11, R11, UR9, RZ ;  /* 0x000000090b0b7c24 */ /* 0x000fc8000f8e02ff */
[----:B------:R-:W-:-:S06]  /*07d0*/  IMAD.HI.U32 R11, R7, R11, R6 ;  /* 0x0000000b070b7227 */ /* 0x000fcc00078e0006 */
[----:B------:R-:W-:-:S05]  /*07e0*/  IMAD.HI.U32 R6, R11, R8, RZ ;  /* 0x000000080b067227 */ /* 0x000fca00078e00ff */
[----:B------:R-:W-:-:S05]  /*07f0*/  IADD3 R6, PT, PT, -R6, RZ, RZ ;  /* 0x000000ff06067210 */ /* 0x000fca0007ffe1ff */
[----:B------:R-:W-:-:S05]  /*0800*/  IMAD R24, R6, UR9, R8 ;  /* 0x0000000906187c24 */ /* 0x000fca000f8e0208 */
[----:B------:R-:W-:-:S13]  /*0810*/  ISETP.GE.U32.AND P0, PT, R24, UR9, PT ;  /* 0x0000000918007c0c */ /* 0x000fda000bf06070 */
[----:B------:R-:W-:-:S05]  /*0820*/  @P0 VIADD R24, R24, -UR9 ;  /* 0x8000000918180c36 */ /* 0x000fca0008000000 */
[----:B------:R-:W-:-:S13]  /*0830*/  ISETP.GE.U32.AND P0, PT, R24, UR9, PT ;  /* 0x0000000918007c0c */ /* 0x000fda000bf06070 */
[----:B------:R-:W-:Y:S01]  /*0840*/  @P0 VIADD R24, R24, -UR9 ;  /* 0x8000000918180c36 */ /* 0x000fe20008000000 */
[----:B------:R-:W-:Y:S01]  /*0850*/  @!P1 LOP3.LUT R24, RZ, UR9, RZ, 0x33, !PT ;  /* 0x00000009ff189c12 */ /* 0x000fe2000f8e33ff */
[----:B------:R-:W-:Y:S06]  /*0860*/  BRA `(.L_x_11) ;  /* 0x00000000001c7947 */ /* 0x000fec0003800000 */
.L_x_12:
[----:B------:R-:W0:Y:S01]  /*0870*/  LDCU.64 UR4, c[0x0][0x380] ;  /* 0x00007000ff0477ac */ /* 0x000e220008000a00 */
[----:B------:R-:W-:Y:S02]  /*0880*/  MOV R10, 0x8c0 ;  /* 0x000008c0000a7802 */ /* 0x000fe40000000f00 */
[----:B0-----:R-:W-:Y:S01]  /*0890*/  MOV R12, UR4 ;  /* 0x00000004000c7c02 */ /* 0x001fe20008000f00 */
[----:B------:R-:W-:-:S07]  /*08a0*/  IMAD.U32 R9, RZ, RZ, UR5 ;  /* 0x00000005ff097e24 */ /* 0x000fce000f8e00ff */
[----:B------:R-:W-:Y:S05]  /*08b0*/  CALL.REL.NOINC `($__internal_0_$__cuda_sm20_rem_u64) ;  /* 0x0000003000287944 */ /* 0x000fea0003c00000 */
[----:B------:R-:W-:Y:S02]  /*08c0*/  IMAD.MOV.U32 R24, RZ, RZ, R16 ;  /* 0x000000ffff187224 */ /* 0x000fe400078e0010 */
[----:B------:R-:W-:-:S07]  /*08d0*/  IMAD.MOV.U32 R25, RZ, RZ, R17 ;  /* 0x000000ffff197224 */ /* 0x000fce00078e0011 */
.L_x_11:
[----:B------:R-:W-:Y:S05]  /*08e0*/  BSYNC.RECONVERGENT B2 ;  /* 0x0000000000027941 */ /* 0x000fea0003800200 */
.L_x_10:
[C---:B------:R-:W-:Y:S02]  /*08f0*/  ISETP.GT.U32.AND P0, PT, R14.reuse, 0x1, PT ;  /* 0x000000010e00780c */ /* 0x040fe40003f04070 */
[--C-:B------:R-:W-:Y:S02]  /*0900*/  SHF.R.U64 R14, R14, 0x1, R13.reuse ;  /* 0x000000010e0e7819 */ /* 0x100fe4000000120d */
[----:B------:R-:W-:Y:S02]  /*0910*/  ISETP.GT.U32.AND.EX P0, PT, R13, RZ, PT, P0 ;  /* 0x000000ff0d00720c */ /* 0x000fe40003f04100 */
[----:B------:R-:W-:Y:S02]  /*0920*/  SHF.R.U32.HI R13, RZ, 0x1, R13 ;  /* 0x00000001ff0d7819 */ /* 0x000fe4000001160d */
[C---:B------:R-:W-:Y:S02]  /*0930*/  SHF.L.U64.HI R6, R26.reuse, 0x1, R27 ;  /* 0x000000011a067819 */ /* 0x040fe4000001021b */
[----:B------:R-:W-:-:S07]  /*0940*/  SHF.L.U32 R7, R26, 0x1, RZ ;  /* 0x000000011a077819 */ /* 0x000fce00000006ff */
[----:B------:R-:W-:Y:S05]  /*0950*/  @P0 BRA `(.L_x_13) ;  /* 0xfffffff800cc0947 */ /* 0x000fea000383ffff */
.L_x_6:
[----:B------:R-:W-:Y:S05]  /*0960*/  BSYNC.RECONVERGENT B1 ;  /* 0x0000000000017941 */ /* 0x000fea0003800200 */
.L_x_5:
[----:B------:R-:W0:Y:S01]  /*0970*/  LDCU UR4, c[0x0][0x384] ;  /* 0x00007080ff0477ac */ /* 0x000e220008000800 */
[----:B------:R-:W-:Y:S01]  /*0980*/  IADD3 R8, P0, PT, R2, R24, RZ ;  /* 0x0000001802087210 */ /* 0x000fe20007f1e0ff */
[----:B------:R-:W-:Y:S04]  /*0990*/  BSSY.RECONVERGENT B1, `(.L_x_14) ;  /* 0x0000020000017945 */ /* 0x000fe80003800200 */
[----:B------:R-:W-:-:S05]  /*09a0*/  IMAD.X R11, R4, 0x1, R25, P0 ;  /* 0x00000001040b7824 */ /* 0x000fca00000e0619 */
[----:B0-----:R-:W-:-:S04]  /*09b0*/  LOP3.LUT R6, R11, UR4, RZ, 0xfc, !PT ;  /* 0x000000040b067c12 */ /* 0x001fc8000f8efcff */
[----:B------:R-:W-:-:S13]  /*09c0*/  ISETP.NE.U32.AND P0, PT, R6, RZ, PT ;  /* 0x000000ff0600720c */ /* 0x000fda0003f05070 */
[----:B------:R-:W-:Y:S05]  /*09d0*/  @P0 BRA `(.L_x_15) ;  /* 0x0000000000500947 */ /* 0x000fea0003800000 */
[----:B------:R-:W0:Y:S01]  /*09e0*/  LDCU UR4, c[0x0][0x380] ;  /* 0x00007000ff0477ac */ /* 0x000e220008000800 */
[----:B------:R-:W-:Y:S01]  /*09f0*/  HFMA2 R6, -RZ, RZ, 0, 0 ;  /* 0x00000000ff067431 */ /* 0x000fe200000001ff */
[----:B0-----:R-:W0:Y:S01]  /*0a00*/  I2F.U32.RP R9, UR4 ;  /* 0x0000000400097d06 */ /* 0x001e220008209000 */
[----:B------:R-:W-:-:S07]  /*0a10*/  ISETP.NE.U32.AND P1, PT, RZ, UR4, PT ;  /* 0x00000004ff007c0c */ /* 0x000fce000bf25070 */
[----:B0-----:R-:W0:Y:S02]  /*0a20*/  MUFU.RCP R9, R9 ;  /* 0x0000000900097308 */ /* 0x001e240000001000 */
[----:B0-----:R-:W-:-:S06]  /*0a30*/  VIADD R10, R9, 0xffffffe ;  /* 0x0ffffffe090a7836 */ /* 0x001fcc0000000000 */
[----:B------:R-:W0:Y:S02]  /*0a40*/  F2I.FTZ.U32.TRUNC.NTZ R7, R10 ;  /* 0x0000000a00077305 */ /* 0x000e24000021f000 */
[----:B0-----:R-:W-:-:S04]  /*0a50*/  IMAD.MOV R11, RZ, RZ, -R7 ;  /* 0x000000ffff0b7224 */ /* 0x001fc800078e0a07 */
[----:B------:R-:W-:-:S04]  /*0a60*/  IMAD R11, R11, UR4, RZ ;  /* 0x000000040b0b7c24 */ /* 0x000fc8000f8e02ff */
[----:B------:R-:W-:-:S06]  /*0a70*/  IMAD.HI.U32 R11, R7, R11, R6 ;  /* 0x0000000b070b7227 */ /* 0x000fcc00078e0006 */
[----:B------:R-:W-:-:S04]  /*0a80*/  IMAD.HI.U32 R6, R11, R8, RZ ;  /* 0x000000080b067227 */ /* 0x000fc800078e00ff */
[----:B------:R-:W-:-:S04]  /*0a90*/  IMAD.MOV R6, RZ, RZ, -R6 ;  /* 0x000000ffff067224 */ /* 0x000fc800078e0a06 */
[----:B------:R-:W-:Y:S01]  /*0aa0*/  IMAD R7, R6, UR4, R8 ;  /* 0x0000000406077c24 */ /* 0x000fe2000f8e0208 */
[----:B------:R-:W-:-:S04]  /*0ab0*/  MOV R6, RZ ;  /* 0x000000ff00067202 */ /* 0x000fc80000000f00 */
[----:B------:R-:W-:-:S13]  /*0ac0*/  ISETP.GE.U32.AND P0, PT, R7, UR4, PT ;  /* 0x0000000407007c0c */ /* 0x000fda000bf06070 */
[----:B------:R-:W-:-:S05]  /*0ad0*/  @P0 VIADD R7, R7, -UR4 ;  /* 0x8000000407070c36 */ /* 0x000fca0008000000 */
[----:B------:R-:W-:-:S13]  /*0ae0*/  ISETP.GE.U32.AND P0, PT, R7, UR4, PT ;  /* 0x0000000407007c0c */ /* 0x000fda000bf06070 */
[----:B------:R-:W-:Y:S01]  /*0af0*/  @P0 VIADD R7, R7, -UR4 ;  /* 0x8000000407070c36 */ /* 0x000fe20008000000 */
[----:B------:R-:W-:Y:S01]  /*0b00*/  @!P1 LOP3.LUT R7, RZ, UR4, RZ, 0x33, !PT ;  /* 0x00000004ff079c12 */ /* 0x000fe2000f8e33ff */
[----:B------:R-:W-:Y:S06]  /*0b10*/  BRA `(.L_x_16) ;  /* 0x00000000001c7947 */ /* 0x000fec0003800000 */
.L_x_15:
[----:B------:R-:W0:Y:S01]  /*0b20*/  LDCU.64 UR4, c[0x0][0x380] ;  /* 0x00007000ff0477ac */ /* 0x000e220008000a00 */
[----:B------:R-:W-:Y:S01]  /*0b30*/  MOV R10, 0xb70 ;  /* 0x00000b70000a7802 */ /* 0x000fe20000000f00 */
[----:B0-----:R-:W-:Y:S02]  /*0b40*/  IMAD.U32 R12, RZ, RZ, UR4 ;  /* 0x00000004ff0c7e24 */ /* 0x001fe4000f8e00ff */
[----:B------:R-:W-:-:S07]  /*0b50*/  IMAD.U32 R9, RZ, RZ, UR5 ;  /* 0x00000005ff097e24 */ /* 0x000fce000f8e00ff */
[----:B------:R-:W-:Y:S05]  /*0b60*/  CALL.REL.NOINC `($__internal_0_$__cuda_sm20_rem_u64) ;  /* 0x0000002c007c7944 */ /* 0x000fea0003c00000 */
[----:B------:R-:W-:Y:S01]  /*0b70*/  IMAD.MOV.U32 R7, RZ, RZ, R16 ;  /* 0x000000ffff077224 */ /* 0x000fe200078e0010 */
[----:B------:R-:W-:-:S07]  /*0b80*/  MOV R6, R17 ;  /* 0x0000001100067202 */ /* 0x000fce0000000f00 */
.L_x_16:
[----:B------:R-:W-:Y:S05]  /*0b90*/  BSYNC.RECONVERGENT B1 ;  /* 0x0000000000017941 */ /* 0x000fea0003800200 */
.L_x_14:
[----:B------:R-:W0:Y:S01]  /*0ba0*/  LDCU UR4, c[0x0][0x384] ;  /* 0x00007080ff0477ac */ /* 0x000e220008000800 */
[----:B------:R-:W-:Y:S01]  /*0bb0*/  BSSY.RECONVERGENT B1, `(.L_x_17) ;  /* 0x0000021000017945 */ /* 0x000fe20003800200 */
[----:B0-----:R-:W-:-:S04]  /*0bc0*/  LOP3.LUT R8, R3, UR4, RZ, 0xfc, !PT ;  /* 0x0000000403087c12 */ /* 0x001fc8000f8efcff */
[----:B------:R-:W-:-:S13]  /*0bd0*/  ISETP.NE.U32.AND P0, PT, R8, RZ, PT ;  /* 0x000000ff0800720c */ /* 0x000fda0003f05070 */
[----:B------:R-:W-:Y:S05]  /*0be0*/  @P0 BRA `(.L_x_18) ;  /* 0x0000000000500947 */ /* 0x000fea0003800000 */
[----:B------:R-:W0:Y:S01]  /*0bf0*/  LDCU UR4, c[0x0][0x380] ;  /* 0x00007000ff0477ac */ /* 0x000e220008000800 */
[----:B------:R-:W-:Y:S01]  /*0c00*/  IMAD.MOV.U32 R8, RZ, RZ, RZ ;  /* 0x000000ffff087224 */ /* 0x000fe200078e00ff */
        /* <DEDUP_REMOVED lines=9> */
[----:B------:R-:W-:Y:S01]  /*0ca0*/  IMAD.MOV.U32 R13, RZ, RZ, RZ ;  /* 0x000000ffff0d7224 */ /* 0x000fe200078e00ff */
        /* <DEDUP_REMOVED lines=8> */
.L_x_18:
[----:B------:R-:W0:Y:S01]  /*0d30*/  LDCU.64 UR4, c[0x0][0x380] ;  /* 0x00007000ff0477ac */ /* 0x000e220008000a00 */
[----:B------:R-:W-:Y:S01]  /*0d40*/  MOV R8, R0 ;  /* 0x0000000000087202 */ /* 0x000fe20000000f00 */
[----:B------:R-:W-:Y:S01]  /*0d50*/  IMAD.MOV.U32 R11, RZ, RZ, R3 ;  /* 0x000000ffff0b7224 */ /* 0x000fe200078e0003 */
[----:B------:R-:W-:Y:S01]  /*0d60*/  MOV R10, 0xda0 ;  /* 0x00000da0000a7802 */ /* 0x000fe20000000f00 */
[----:B0-----:R-:W-:Y:S02]  /*0d70*/  IMAD.U32 R12, RZ, RZ, UR4 ;  /* 0x00000004ff0c7e24 */ /* 0x001fe4000f8e00ff */
[----:B------:R-:W-:-:S07]  /*0d80*/  IMAD.U32 R9, RZ, RZ, UR5 ;  /* 0x00000005ff097e24 */ /* 0x000fce000f8e00ff */
[----:B------:R-:W-:Y:S05]  /*0d90*/  CALL.REL.NOINC `($__internal_0_$__cuda_sm20_rem_u64) ;  /* 0x0000002800f07944 */ /* 0x000fea0003c00000 */
[----:B------:R-:W-:Y:S01]  /*0da0*/  MOV R20, R16 ;  /* 0x0000001000147202 */ /* 0x000fe20000000f00 */
[----:B------:R-:W-:-:S07]  /*0db0*/  IMAD.MOV.U32 R13, RZ, RZ, R17 ;  /* 0x000000ffff0d7224 */ /* 0x000fce00078e0011 */
.L_x_19:
[----:B------:R-:W-:Y:S05]  /*0dc0*/  BSYNC.RECONVERGENT B1 ;  /* 0x0000000000017941 */ /* 0x000fea0003800200 */
.L_x_17:
[----:B------:R-:W-:Y:S01]  /*0dd0*/  ISETP.NE.U32.AND P0, PT, R20, RZ, PT ;  /* 0x000000ff1400720c */ /* 0x000fe20003f05070 */
[----:B------:R-:W-:Y:S01]  /*0de0*/  BSSY.RECONVERGENT B1, `(.L_x_20) ;  /* 0x0000057000017945 */ /* 0x000fe20003800200 */
[----:B------:R-:W-:Y:S02]  /*0df0*/  CS2R R14, SRZ ;  /* 0x00000000000e7805 */ /* 0x000fe4000001ff00 */
[----:B------:R-:W-:-:S13]  /*0e00*/  ISETP.NE.AND.EX P0, PT, R13, RZ, PT, P0 ;  /* 0x000000ff0d00720c */ /* 0x000fda0003f05300 */
[----:B------:R-:W-:Y:S05]  /*0e10*/  @!P0 BRA `(.L_x_21) ;  /* 0x00000004004c8947 */ /* 0x000fea0003800000 */
[----:B------:R-:W-:-:S07]  /*0e20*/  CS2R R14, SRZ ;  /* 0x00000000000e7805 */ /* 0x000fce000001ff00 */
.L_x_28:
[----:B------:R-:W0:Y:S01]  /*0e30*/  LDCU UR4, c[0x0][0x384] ;  /* 0x00007080ff0477ac */ /* 0x000e220008000800 */
[----:B------:R-:W-:Y:S01]  /*0e40*/  BSSY.RECONVERGENT B2, `(.L_x_22) ;  /* 0x0000021000027945 */ /* 0x000fe20003800200 */
[----:B0-----:R-:W-:-:S04]  /*0e50*/  LOP3.LUT R8, R3, UR4, RZ, 0xfc, !PT ;  /* 0x0000000403087c12 */ /* 0x001fc8000f8efcff */
[----:B------:R-:W-:-:S13]  /*0e60*/  ISETP.NE.U32.AND P0, PT, R8, RZ, PT ;  /* 0x000000ff0800720c */ /* 0x000fda0003f05070 */
[----:B------:R-:W-:Y:S05]  /*0e70*/  @P0 BRA `(.L_x_23) ;  /* 0x0000000000500947 */ /* 0x000fea0003800000 */
[----:B------:R-:W0:Y:S01]  /*0e80*/  LDCU UR4, c[0x0][0x380] ;  /* 0x00007000ff0477ac */ /* 0x000e220008000800 */
[----:B------:R-:W-:Y:S01]  /*0e90*/  MOV R25, RZ ;  /* 0x000000ff00197202 */ /* 0x000fe20000000f00 */
[----:B0-----:R-:W0:Y:S01]  /*0ea0*/  I2F.U32.RP R10, UR4 ;  /* 0x00000004000a7d06 */ /* 0x001e220008209000 */
[----:B------:R-:W-:-:S07]  /*0eb0*/  ISETP.NE.U32.AND P1, PT, RZ, UR4, PT ;  /* 0x00000004ff007c0c */ /* 0x000fce000bf25070 */
[----:B0-----:R-:W0:Y:S02]  /*0ec0*/  MUFU.RCP R10, R10 ;  /* 0x0000000a000a7308 */ /* 0x001e240000001000 */
[----:B0-----:R-:W-:-:S06]  /*0ed0*/  VIADD R8, R10, 0xffffffe ;  /* 0x0ffffffe0a087836 */ /* 0x001fcc0000000000 */
[----:B------:R0:W1:Y:S02]  /*0ee0*/  F2I.FTZ.U32.TRUNC.NTZ R9, R8 ;  /* 0x0000000800097305 */ /* 0x000064000021f000 */
[----:B0-----:R-:W-:Y:S02]  /*0ef0*/  HFMA2 R8, -RZ, RZ, 0, 0 ;  /* 0x00000000ff087431 */ /* 0x001fe400000001ff */
[----:B-1----:R-:W-:-:S04]  /*0f00*/  IMAD.MOV R3, RZ, RZ, -R9 ;  /* 0x000000ffff037224 */ /* 0x002fc800078e0a09 */
        /* <DEDUP_REMOVED lines=11> */
.L_x_23:
[----:B------:R-:W0:Y:S01]  /*0fc0*/  LDCU.64 UR4, c[0x0][0x380] ;  /* 0x00007000ff0477ac */ /* 0x000e220008000a00 */
[----:B------:R-:W-:Y:S01]  /*0fd0*/  IMAD.MOV.U32 R8, RZ, RZ, R0 ;  /* 0x000000ffff087224 */ /* 0x000fe200078e0000 */
[----:B------:R-:W-:Y:S02]  /*0fe0*/  MOV R11, R3 ;  /* 0x00000003000b7202 */ /* 0x000fe40000000f00 */
[----:B------:R-:W-:Y:S01]  /*0ff0*/  MOV R10, 0x1030 ;  /* 0x00001030000a7802 */ /* 0x000fe20000000f00 */
[----:B0-----:R-:W-:Y:S02]  /*1000*/  IMAD.U32 R12, RZ, RZ, UR4 ;  /* 0x00000004ff0c7e24 */ /* 0x001fe4000f8e00ff */
[----:B------:R-:W-:-:S07]  /*1010*/  IMAD.U32 R9, RZ, RZ, UR5 ;  /* 0x00000005ff097e24 */ /* 0x000fce000f8e00ff */
[----:B------:R-:W-:Y:S05]  /*1020*/  CALL.REL.NOINC `($__internal_0_$__cuda_sm20_rem_u64) ;  /* 0x00000028004c7944 */ /* 0x000fea0003c00000 */
[----:B------:R-:W-:Y:S02]  /*1030*/  IMAD.MOV.U32 R24, RZ, RZ, R16 ;  /* 0x000000ffff187224 */ /* 0x000fe400078e0010 */
[----:B------:R-:W-:-:S07]  /*1040*/  IMAD.MOV.U32 R25, RZ, RZ, R17 ;  /* 0x000000ffff197224 */ /* 0x000fce00078e0011 */
.L_x_24:
[----:B------:R-:W-:Y:S05]  /*1050*/  BSYNC.RECONVERGENT B2 ;  /* 0x0000000000027941 */ /* 0x000fea0003800200 */
.L_x_22:
[----:B------:R-:W-:Y:S01]  /*1060*/  LOP3.LUT R0, R20, 0x1, RZ, 0xc0, !PT ;  /* 0x0000000114007812 */ /* 0x000fe200078ec0ff */
[----:B------:R-:W-:Y:S03]  /*1070*/  BSSY.RECONVERGENT B2, `(.L_x_25) ;  /* 0x0000026000027945 */ /* 0x000fe60003800200 */
[----:B------:R-:W-:-:S04]  /*1080*/  ISETP.NE.U32.AND P0, PT, R0, 0x1, PT ;  /* 0x000000010000780c */ /* 0x000fc80003f05070 */
[----:B------:R-:W-:-:S13]  /*1090*/  ISETP.NE.U32.AND.EX P0, PT, RZ, RZ, PT, P0 ;  /* 0x000000ffff00720c */ /* 0x000fda0003f05100 */
[----:B------:R-:W-:Y:S05]  /*10a0*/  @P0 BRA `(.L_x_26) ;  /* 0x0000000000880947 */ /* 0x000fea0003800000 */
[----:B------:R-:W0:Y:S01]  /*10b0*/  LDCU UR4, c[0x0][0x384] ;  /* 0x00007080ff0477ac */ /* 0x000e220008000800 */
[----:B------:R-:W-:-:S05]  /*10c0*/  IADD3 R3, P0, PT, R14, R24, RZ ;  /* 0x000000180e037210 */ /* 0x000fca0007f1e0ff */
[----:B------:R-:W-:-:S05]  /*10d0*/  IMAD.X R11, R15, 0x1, R25, P0 ;  /* 0x000000010f0b7824 */ /* 0x000fca00000e0619 */
        /* <DEDUP_REMOVED lines=8> */
[----:B0-----:R-:W-:-:S06]  /*1160*/  IADD3 R8, PT, PT, R10, 0xffffffe, RZ ;  /* 0x0ffffffe0a087810 */ /* 0x001fcc0007ffe0ff */
[----:B------:R0:W1:Y:S02]  /*1170*/  F2I.FTZ.U32.TRUNC.NTZ R9, R8 ;  /* 0x0000000800097305 */ /* 0x000064000021f000 */
[----:B0-----:R-:W-:Y:S02]  /*1180*/  IMAD.MOV.U32 R8, RZ, RZ, RZ ;  /* 0x000000ffff087224 */ /* 0x001fe400078e00ff */
[----:B-1----:R-:W-:-:S04]  /*1190*/  IMAD.MOV R11, RZ, RZ, -R9 ;  /* 0x000000ffff0b7224 */ /* 0x002fc800078e0a09 */
[----:B------:R-:W-:-:S04]  /*11a0*/  IMAD R11, R11, UR4, RZ ;  /* 0x000000040b0b7c24 */ /* 0x000fc8000f8e02ff */
[----:B------:R-:W-:-:S06]  /*11b0*/  IMAD.HI.U32 R0, R9, R11, R8 ;  /* 0x0000000b09007227 */ /* 0x000fcc00078e0008 */
[----:B------:R-:W-:-:S04]  /*11c0*/  IMAD.HI.U32 R0, R0, R3, RZ ;  /* 0x0000000300007227 */ /* 0x000fc800078e00ff */
[----:B------:R-:W-:-:S04]  /*11d0*/  IMAD.MOV R0, RZ, RZ, -R0 ;  /* 0x000000ffff007224 */ /* 0x000fc800078e0a00 */
[----:B------:R-:W-:-:S05]  /*11e0*/  IMAD R14, R0, UR4, R3 ;  /* 0x00000004000e7c24 */ /* 0x000fca000f8e0203 */
[----:B------:R-:W-:-:S13]  /*11f0*/  ISETP.GE.U32.AND P0, PT, R14, UR4, PT ;  /* 0x000000040e007c0c */ /* 0x000fda000bf06070 */
[----:B------:R-:W-:-:S04]  /*1200*/  @P0 IADD3 R14, PT, PT, R14, -UR4, RZ ;  /* 0x800000040e0e0c10 */ /* 0x000fc8000fffe0ff */
[----:B------:R-:W-:-:S13]  /*1210*/  ISETP.GE.U32.AND P0, PT, R14, UR4, PT ;  /* 0x000000040e007c0c */ /* 0x000fda000bf06070 */
[----:B------:R-:W-:Y:S01]  /*1220*/  @P0 VIADD R14, R14, -UR4 ;  /* 0x800000040e0e0c36 */ /* 0x000fe20008000000 */
[----:B------:R-:W-:Y:S01]  /*1230*/  @!P1 LOP3.LUT R14, RZ, UR4, RZ, 0x33, !PT ;  /* 0x00000004ff0e9c12 */ /* 0x000fe2000f8e33ff */
[----:B------:R-:W-:Y:S06]  /*1240*/  BRA `(.L_x_26) ;  /* 0x0000000000207947 */ /* 0x000fec0003800000 */
.L_x_27:
[----:B------:R-:W0:Y:S01]  /*1250*/  LDCU.64 UR4, c[0x0][0x380] ;  /* 0x00007000ff0477ac */ /* 0x000e220008000a00 */
[----:B------:R-:W-:Y:S01]  /*1260*/  IMAD.MOV.U32 R8, RZ, RZ, R3 ;  /* 0x000000ffff087224 */ /* 0x000fe200078e0003 */
[----:B------:R-:W-:Y:S02]  /*1270*/  MOV R10, 0x12b0 ;  /* 0x000012b0000a7802 */ /* 0x000fe40000000f00 */
[----:B0-----:R-:W-:Y:S01]  /*1280*/  MOV R12, UR4 ;  /* 0x00000004000c7c02 */ /* 0x001fe20008000f00 */
[----:B------:R-:W-:-:S07]  /*1290*/  IMAD.U32 R9, RZ, RZ, UR5 ;  /* 0x00000005ff097e24 */ /* 0x000fce000f8e00ff */
[----:B------:R-:W-:Y:S05]  /*12a0*/  CALL.REL.NOINC `($__internal_0_$__cuda_sm20_rem_u64) ;  /* 0x0000002400ac7944 */ /* 0x000fea0003c00000 */
[----:B------:R-:W-:Y:S02]  /*12b0*/  IMAD.MOV.U32 R14, RZ, RZ, R16 ;  /* 0x000000ffff0e7224 */ /* 0x000fe400078e0010 */
[----:B------:R-:W-:-:S07]  /*12c0*/  IMAD.MOV.U32 R15, RZ, RZ, R17 ;  /* 0x000000ffff0f7224 */ /* 0x000fce00078e0011 */
.L_x_26:
[----:B------:R-:W-:Y:S05]  /*12d0*/  BSYNC.RECONVERGENT B2 ;  /* 0x0000000000027941 */ /* 0x000fea0003800200 */
.L_x_25:
[C---:B------:R-:W-:Y:S02]  /*12e0*/  ISETP.GT.U32.AND P0, PT, R20.reuse, 0x1, PT ;  /* 0x000000011400780c */ /* 0x040fe40003f04070 */
[--C-:B------:R-:W-:Y:S02]  /*12f0*/  SHF.R.U64 R20, R20, 0x1, R13.reuse ;  /* 0x0000000114147819 */ /* 0x100fe4000000120d */
[----:B------:R-:W-:Y:S02]  /*1300*/  ISETP.GT.U32.AND.EX P0, PT, R13, RZ, PT, P0 ;  /* 0x000000ff0d00720c */ /* 0x000fe40003f04100 */
[----:B------:R-:W-:Y:S02]  /*1310*/  SHF.R.U32.HI R13, RZ, 0x1, R13 ;  /* 0x00000001ff0d7819 */ /* 0x000fe4000001160d */
[C---:B------:R-:W-:Y:S02]  /*1320*/  SHF.L.U64.HI R3, R24.reuse, 0x1, R25 ;  /* 0x0000000118037819 */ /* 0x040fe40000010219 */
[----:B------:R-:W-:-:S07]  /*1330*/  SHF.L.U32 R0, R24, 0x1, RZ ;  /* 0x0000000118007819 */ /* 0x000fce00000006ff */
[----:B------:R-:W-:Y:S05]  /*1340*/  @P0 BRA `(.L_x_28) ;  /* 0xfffffff800b80947 */ /* 0x000fea000383ffff */
.L_x_21:
[----:B------:R-:W-:Y:S05]  /*1350*/  BSYNC.RECONVERGENT B1 ;  /* 0x0000000000017941 */ /* 0x000fea0003800200 */
.L_x_20:
        /* <DEDUP_REMOVED lines=27> */
.L_x_30:
[----:B------:R-:W0:Y:S01]  /*1510*/  LDCU.64 UR4, c[0x0][0x380] ;  /* 0x00007000ff0477ac */ /* 0x000e220008000a00 */
[----:B------:R-:W-:Y:S01]  /*1520*/  IMAD.MOV.U32 R8, RZ, RZ, R3 ;  /* 0x000000ffff087224 */ /* 0x000fe200078e0003 */
[----:B------:R-:W-:Y:S01]  /*1530*/  MOV R10, 0x1570 ;  /* 0x00001570000a7802 */ /* 0x000fe20000000f00 */
[----:B0-----:R-:W-:Y:S02]  /*1540*/  IMAD.U32 R12, RZ, RZ, UR4 ;  /* 0x00000004ff0c7e24 */ /* 0x001fe4000f8e00ff */
[----:B------:R-:W-:-:S07]  /*1550*/  IMAD.U32 R9, RZ, RZ, UR5 ;  /* 0x00000005ff097e24 */ /* 0x000fce000f8e00ff */
[----:B------:R-:W-:Y:S05]  /*1560*/  CALL.REL.NOINC `($__internal_0_$__cuda_sm20_rem_u64) ;  /* 0x0000002000fc7944 */ /* 0x000fea0003c00000 */
[----:B------:R-:W-:Y:S01]  /*1570*/  MOV R24, R16 ;  /* 0x0000001000187202 */ /* 0x000fe20000000f00 */
[----:B------:R-:W-:-:S07]  /*1580*/  IMAD.MOV.U32 R25, RZ, RZ, R17 ;  /* 0x000000ffff197224 */ /* 0x000fce00078e0011 */
.L_x_31:
[----:B------:R-:W-:Y:S05]  /*1590*/  BSYNC.RECONVERGENT B1 ;  /* 0x0000000000017941 */ /* 0x000fea0003800200 */
.L_x_29:
[----:B------:R-:W-:Y:S01]  /*15a0*/  ISETP.NE.U32.AND P0, PT, R24, RZ, PT ;  /* 0x000000ff1800720c */ /* 0x000fe20003f05070 */
[----:B------:R-:W-:Y:S01]  /*15b0*/  BSSY.RECONVERGENT B1, `(.L_x_32) ;  /* 0x0000058000017945 */ /* 0x000fe20003800200 */
[----:B------:R-:W-:Y:S02]  /*15c0*/  CS2R R14, SRZ ;  /* 0x00000000000e7805 */ /* 0x000fe4000001ff00 */
[----:B------:R-:W-:-:S13]  /*15d0*/  ISETP.NE.AND.EX P0, PT, R25, RZ, PT, P0 ;  /* 0x000000ff1900720c */ /* 0x000fda0003f05300 */
[----:B------:R-:W-:Y:S05]  /*15e0*/  @!P0 BRA `(.L_x_33) ;  /* 0x0000000400508947 */ /* 0x000fea0003800000 */
[----:B------:R-:W-:Y:S02]  /*15f0*/  IMAD.MOV.U32 R0, RZ, RZ, R24 ;  /* 0x000000ffff007224 */ /* 0x000fe400078e0018 */
[----:B------:R-:W-:-:S07]  /*1600*/  IMAD.MOV.U32 R3, RZ, RZ, R25 ;  /* 0x000000ffff037224 */ /* 0x000fce00078e0019 */
.L_x_40:
[----:B------:R-:W-:Y:S01]  /*1610*/  LOP3.LUT R8, R0, 0x1, RZ, 0xc0, !PT ;  /* 0x0000000100087812 */ /* 0x000fe200078ec0ff */
[----:B------:R-:W-:Y:S03]  /*1620*/  BSSY.RECONVERGENT B2, `(.L_x_34) ;  /* 0x0000027000027945 */ /* 0x000fe60003800200 */
[----:B------:R-:W-:-:S04]  /*1630*/  ISETP.NE.U32.AND P0, PT, R8, 0x1, PT ;  /* 0x000000010800780c */ /* 0x000fc80003f05070 */
[----:B------:R-:W-:-:S13]  /*1640*/  ISETP.NE.U32.AND.EX P0, PT, RZ, RZ, PT, P0 ;  /* 0x000000ffff00720c */ /* 0x000fda0003f05100 */
[----:B------:R-:W-:Y:S05]  /*1650*/  @P0 BRA `(.L_x_35) ;  /* 0x00000000008c0947 */ /* 0x000fea0003800000 */
[----:B------:R-:W0:Y:S01]  /*1660*/  LDCU UR4, c[0x0][0x384] ;  /* 0x00007080ff0477ac */ /* 0x000e220008000800 */
[----:B------:R-:W-:-:S04]  /*1670*/  IADD3 R11, P0, PT, R14, R24, RZ ;  /* 0x000000180e0b7210 */ /* 0x000fc80007f1e0ff */
[----:B------:R-:W-:-:S04]  /*1680*/  IADD3.X R14, PT, PT, R15, R25, RZ, P0, !PT ;  /* 0x000000190f0e7210 */ /* 0x000fc800007fe4ff */
[----:B0-----:R-:W-:-:S04]  /*1690*/  LOP3.LUT R8, R14, UR4, RZ, 0xfc, !PT ;  /* 0x000000040e087c12 */ /* 0x001fc8000f8efcff */
[----:B------:R-:W-:-:S13]  /*16a0*/  ISETP.NE.U32.AND P0, PT, R8, RZ, PT ;  /* 0x000000ff0800720c */ /* 0x000fda0003f05070 */
[----:B------:R-:W-:Y:S05]  /*16b0*/  @P0 BRA `(.L_x_36) ;  /* 0x0000000000500947 */ /* 0x000fea0003800000 */
[----:B------:R-:W0:Y:S01]  /*16c0*/  LDCU UR4, c[0x0][0x380] ;  /* 0x00007000ff0477ac */ /* 0x000e220008000800 */
[----:B------:R-:W-:Y:S02]  /*16d0*/  IMAD.MOV.U32 R8, RZ, RZ, RZ ;  /* 0x000000ffff087224 */ /* 0x000fe400078e00ff */
        /* <DEDUP_REMOVED lines=18> */
.L_x_36:
        /* <DEDUP_REMOVED lines=9> */
.L_x_35:
[----:B------:R-:W-:Y:S05]  /*1890*/  BSYNC.RECONVERGENT B2 ;  /* 0x0000000000027941 */ /* 0x000fea0003800200 */
.L_x_34:
[----:B------:R-:W0:Y:S01]  /*18a0*/  LDCU UR4, c[0x0][0x384] ;  /* 0x00007080ff0477ac */ /* 0x000e220008000800 */
[C---:B------:R-:W-:Y:S01]  /*18b0*/  SHF.L.U64.HI R11, R24.reuse, 0x1, R25 ;  /* 0x00000001180b7819 */ /* 0x040fe20000010219 */
[----:B------:R-:W-:Y:S01]  /*18c0*/  BSSY.RECONVERGENT B2, `(.L_x_37) ;  /* 0x0000021000027945 */ /* 0x000fe20003800200 */
[----:B------:R-:W-:Y:S02]  /*18d0*/  IMAD.SHL.U32 R13, R24, 0x2, RZ ;  /* 0x00000002180d7824 */ /* 0x000fe400078e00ff */
        /* <DEDUP_REMOVED lines=11> */
[----:B0-----:R-:W-:-:S05]  /*1990*/  IADD3 R11, PT, PT, RZ, -R9, RZ ;  /* 0x80000009ff0b7210 */ /* 0x001fca0007ffe0ff */
        /* <DEDUP_REMOVED lines=11> */
.L_x_38:
[----:B------:R-:W0:Y:S01]  /*1a50*/  LDCU.64 UR4, c[0x0][0x380] ;  /* 0x00007000ff0477ac */ /* 0x000e220008000a00 */
[----:B------:R-:W-:Y:S01]  /*1a60*/  IMAD.MOV.U32 R8, RZ, RZ, R13 ;  /* 0x000000ffff087224 */ /* 0x000fe200078e000d */
[----:B------:R-:W-:Y:S01]  /*1a70*/  MOV R10, 0x1ab0 ;  /* 0x00001ab0000a7802 */ /* 0x000fe20000000f00 */
[----:B0-----:R-:W-:Y:S01]  /*1a80*/  IMAD.U32 R12, RZ, RZ, UR4 ;  /* 0x00000004ff0c7e24 */ /* 0x001fe2000f8e00ff */
[----:B------:R-:W-:-:S07]  /*1a90*/  MOV R9, UR5 ;  /* 0x0000000500097c02 */ /* 0x000fce0008000f00 */
[----:B------:R-:W-:Y:S05]  /*1aa0*/  CALL.REL.NOINC `($__internal_0_$__cuda_sm20_rem_u64) ;  /* 0x0000001c00ac7944 */ /* 0x000fea0003c00000 */
[----:B------:R-:W-:Y:S02]  /*1ab0*/  IMAD.MOV.U32 R24, RZ, RZ, R16 ;  /* 0x000000ffff187224 */ /* 0x000fe400078e0010 */
[----:B------:R-:W-:-:S07]  /*1ac0*/  IMAD.MOV.U32 R25, RZ, RZ, R17 ;  /* 0x000000ffff197224 */ /* 0x000fce00078e0011 */
.L_x_39:
[----:B------:R-:W-:Y:S05]  /*1ad0*/  BSYNC.RECONVERGENT B2 ;  /* 0x0000000000027941 */ /* 0x000fea0003800200 */
.L_x_37:
[C---:B------:R-:W-:Y:S02]  /*1ae0*/  ISETP.GT.U32.AND P0, PT, R0.reuse, 0x1, PT ;  /* 0x000000010000780c */ /* 0x040fe40003f04070 */
[--C-:B------:R-:W-:Y:S02]  /*1af0*/  SHF.R.U64 R0, R0, 0x1, R3.reuse ;  /* 0x0000000100007819 */ /* 0x100fe40000001203 */
[----:B------:R-:W-:Y:S02]  /*1b00*/  ISETP.GT.U32.AND.EX P0, PT, R3, RZ, PT, P0 ;  /* 0x000000ff0300720c */ /* 0x000fe40003f04100 */
[----:B------:R-:W-:-:S11]  /*1b10*/  SHF.R.U32.HI R3, RZ, 0x1, R3 ;  /* 0x00000001ff037819 */ /* 0x000fd60000011603 */
[----:B------:R-:W-:Y:S05]  /*1b20*/  @P0 BRA `(.L_x_40) ;  /* 0xfffffff800b80947 */ /* 0x000fea000383ffff */
.L_x_33:
[----:B------:R-:W-:Y:S05]  /*1b30*/  BSYNC.RECONVERGENT B1 ;  /* 0x0000000000017941 */ /* 0x000fea0003800200 */
.L_x_32:
[----:B------:R-:W0:Y:S01]  /*1b40*/  LDCU UR4, c[0x0][0x384] ;  /* 0x00007080ff0477ac */ /* 0x000e220008000800 */
[----:B------:R-:W-:Y:S01]  /*1b50*/  IADD3 R3, P0, PT, R2, R14, RZ ;  /* 0x0000000e02037210 */ /* 0x000fe20007f1e0ff */
[----:B------:R-:W-:Y:S04]  /*1b60*/  BSSY.RECONVERGENT B1, `(.L_x_41) ;  /* 0x0000021000017945 */ /* 0x000fe80003800200 */
[----:B------:R-:W-:-:S05]  /*1b70*/  IMAD.X R11, R4, 0x1, R15, P0 ;  /* 0x00000001040b7824 */ /* 0x000fca00000e060f */
[----:B0-----:R-:W-:-:S04]  /*1b80*/  LOP3.LUT R0, R11, UR4, RZ, 0xfc, !PT ;  /* 0x000000040b007c12 */ /* 0x001fc8000f8efcff */
[----:B------:R-:W-:-:S13]  /*1b90*/  ISETP.NE.U32.AND P0, PT, R0, RZ, PT ;  /* 0x000000ff0000720c */ /* 0x000fda0003f05070 */
[----:B------:R-:W-:Y:S05]  /*1ba0*/  @P0 BRA `(.L_x_42) ;  /* 0x0000000000500947 */ /* 0x000fea0003800000 */
[----:B------:R-:W0:Y:S02]  /*1bb0*/  LDCU UR4, c[0x0][0x380] ;  /* 0x00007000ff0477ac */ /* 0x000e240008000800 */
        /* <DEDUP_REMOVED lines=11> */
[----:B------:R-:W-:Y:S02]  /*1c70*/  IMAD R0, R0, UR4, R3 ;  /* 0x0000000400007c24 */ /* 0x000fe4000f8e0203 */
[----:B------:R-:W-:-:S03]  /*1c80*/  IMAD.MOV.U32 R3, RZ, RZ, RZ ;  /* 0x000000ffff037224 */ /* 0x000fc600078e00ff */
[----:B------:R-:W-:-:S13]  /*1c90*/  ISETP.GE.U32.AND P0, PT, R0, UR4, PT ;  /* 0x0000000400007c0c */ /* 0x000fda000bf06070 */
[----:B------:R-:W-:-:S04]  /*1ca0*/  @P0 IADD3 R0, PT, PT, R0, -UR4, RZ ;  /* 0x8000000400000c10 */ /* 0x000fc8000fffe0ff */
[----:B------:R-:W-:-:S13]  /*1cb0*/  ISETP.GE.U32.AND P0, PT, R0, UR4, PT ;  /* 0x0000000400007c0c */ /* 0x000fda000bf06070 */
[----:B------:R-:W-:Y:S01]  /*1cc0*/  @P0 VIADD R0, R0, -UR4 ;  /* 0x8000000400000c36 */ /* 0x000fe20008000000 */
[----:B------:R-:W-:Y:S01]  /*1cd0*/  @!P1 LOP3.LUT R0, RZ, UR4, RZ, 0x33, !PT ;  /* 0x00000004ff009c12 */ /* 0x000fe2000f8e33ff */
[----:B------:R-:W-:Y:S06]  /*1ce0*/  BRA `(.L_x_43) ;  /* 0x0000000000207947 */ /* 0x000fec0003800000 */
.L_x_42:
        /* <DEDUP_REMOVED lines=8> */
.L_x_43:
[----:B------:R-:W-:Y:S05]  /*1d70*/  BSYNC.RECONVERGENT B1 ;  /* 0x0000000000017941 */ /* 0x000fea0003800200 */
.L_x_41:
[----:B------:R-:W0:Y:S01]  /*1d80*/  LDCU.64 UR4, c[0x0][0x380] ;  /* 0x00007000ff0477ac */ /* 0x000e220008000a00 */
[CC--:B------:R-:W-:Y:S02]  /*1d90*/  ISETP.LT.U32.AND P0, PT, R7.reuse, R0.reuse, PT ;  /* 0x000000000700720c */ /* 0x0c0fe40003f01070 */
[CC--:B------:R-:W-:Y:S02]  /*1da0*/  ISETP.GT.U32.AND P1, PT, R7.reuse, R0.reuse, PT ;  /* 0x000000000700720c */ /* 0x0c0fe40003f24070 */
[CC--:B------:R-:W-:Y:S02]  /*1db0*/  ISETP.LT.U32.AND.EX P0, PT, R6.reuse, R3.reuse, PT, P0 ;  /* 0x000000030600720c */ /* 0x0c0fe40003f01100 */
[----:B------:R-:W-:Y:S02]  /*1dc0*/  ISETP.GT.U32.AND.EX P1, PT, R6, R3, PT, P1 ;  /* 0x000000030600720c */ /* 0x000fe40003f24110 */
[CC--:B------:R-:W-:Y:S02]  /*1dd0*/  SEL R9, R7.reuse, R0.reuse, P0 ;  /* 0x0000000007097207 */ /* 0x0c0fe40000000000 */
[----:B------:R-:W-:-:S02]  /*1de0*/  SEL R8, R7, R0, P1 ;  /* 0x0000000007087207 */ /* 0x000fc40000800000 */
[----:B------:R-:W-:Y:S02]  /*1df0*/  SEL R10, R6, R3, P0 ;  /* 0x00000003060a7207 */ /* 0x000fe40000000000 */
[----:B------:R-:W-:Y:S02]  /*1e00*/  IADD3 R8, P2, PT, R8, -R9, RZ ;  /* 0x8000000908087210 */ /* 0x000fe40007f5e0ff */
[----:B------:R-:W-:Y:S01]  /*1e10*/  SEL R11, R6, R3, P1 ;  /* 0x00000003060b7207 */ /* 0x000fe20000800000 */
[----:B0-----:R-:W-:-:S03]  /*1e20*/  UISETP.NE.U32.AND UP0, UPT, UR4, URZ, UPT ;  /* 0x000000ff0400728c */ /* 0x001fc6000bf05070 */
[----:B------:R-:W-:Y:S01]  /*1e30*/  IADD3.X R11, PT, PT, R11, ~R10, RZ, P2, !PT ;  /* 0x8000000a0b0b7210 */ /* 0x000fe200017fe4ff */
[----:B------:R-:W-:-:S09]  /*1e40*/  UISETP.NE.AND.EX UP0, UPT, UR5, URZ, UPT, UP0 ;  /* 0x000000ff0500728c */ /* 0x000fd2000bf05300 */
[----:B------:R-:W-:Y:S05]  /*1e50*/  BRA.U !UP0, `(.L_x_44) ;  /* 0x0000000108a47547 */ /* 0x000fea000b800000 */
[----:B------:R-:W0:Y:S01]  /*1e60*/  LDCU.64 UR4, c[0x0][0x380] ;  /* 0x00007000ff0477ac */ /* 0x000e220008000a00 */
[----:B------:R-:W-:Y:S01]  /*1e70*/  BSSY.RECONVERGENT B1, `(.L_x_44) ;  /* 0x0000027000017945 */ /* 0x000fe20003800200 */
[----:B0-----:R-:W-:Y:S02]  /*1e80*/  IMAD.U32 R16, RZ, RZ, UR4 ;  /* 0x00000004ff107e24 */ /* 0x001fe4000f8e00ff */
[----:B------:R-:W-:-:S07]  /*1e90*/  IMAD.U32 R17, RZ, RZ, UR5 ;  /* 0x00000005ff117e24 */ /* 0x000fce000f8e00ff */
.L_x_48:
[-C--:B------:R-:W-:Y:S01]  /*1ea0*/  LOP3.LUT R9, R11, R17.reuse, RZ, 0xfc, !PT ;  /* 0x000000110b097212 */ /* 0x080fe200078efcff */
[----:B------:R-:W-:Y:S01]  /*1eb0*/  BSSY.RECONVERGENT B2, `(.L_x_45) ;  /* 0x000001d000027945 */ /* 0x000fe20003800200 */
[----:B------:R-:W-:Y:S01]  /*1ec0*/  IMAD.MOV.U32 R14, RZ, RZ, R16 ;  /* 0x000000ffff0e7224 */ /* 0x000fe200078e0010 */
[----:B------:R-:W-:Y:S02]  /*1ed0*/  MOV R13, R17 ;  /* 0x00000011000d7202 */ /* 0x000fe40000000f00 */
[----:B------:R-:W-:-:S13]  /*1ee0*/  ISETP.NE.U32.AND P0, PT, R9, RZ, PT ;  /* 0x000000ff0900720c */ /* 0x000fda0003f05070 */
[----:B------:R-:W-:Y:S05]  /*1ef0*/  @P0 BRA `(.L_x_46) ;  /* 0x0000000000500947 */ /* 0x000fea0003800000 */
[----:B------:R-:W0:Y:S01]  /*1f00*/  I2F.U32.RP R9, R16 ;  /* 0x0000001000097306 */ /* 0x000e220000209000 */
[----:B------:R-:W-:Y:S01]  /*1f10*/  ISETP.NE.U32.AND P1, PT, R16, RZ, PT ;  /* 0x000000ff1000720c */ /* 0x000fe20003f25070 */
[----:B------:R-:W-:-:S06]  /*1f20*/  HFMA2 R17, -RZ, RZ, 0, 0 ;  /* 0x00000000ff117431 */ /* 0x000fcc00000001ff */
[----:B0-----:R-:W0:Y:S02]  /*1f30*/  MUFU.RCP R9, R9 ;  /* 0x0000000900097308 */ /* 0x001e240000001000 */
[----:B0-----:R-:W-:-:S06]  /*1f40*/  VIADD R10, R9, 0xffffffe ;  /* 0x0ffffffe090a7836 */ /* 0x001fcc0000000000 */
[----:B------:R0:W1:Y:S02]  /*1f50*/  F2I.FTZ.U32.TRUNC.NTZ R11, R10 ;  /* 0x0000000a000b7305 */ /* 0x000064000021f000 */
[----:B0-----:R-:W-:Y:S02]  /*1f60*/  IMAD.MOV.U32 R10, RZ, RZ, RZ ;  /* 0x000000ffff0a7224 */ /* 0x001fe400078e00ff */
[----:B-1----:R-:W-:-:S04]  /*1f70*/  IMAD.MOV R15, RZ, RZ, -R11 ;  /* 0x000000ffff0f7224 */ /* 0x002fc800078e0a0b */
[----:B------:R-:W-:-:S04]  /*1f80*/  IMAD R15, R15, R16, RZ ;  /* 0x000000100f0f7224 */ /* 0x000fc800078e02ff */
[----:B------:R-:W-:-:S06]  /*1f90*/  IMAD.HI.U32 R11, R11, R15, R10 ;  /* 0x0000000f0b0b7227 */ /* 0x000fcc00078e000a */
[----:B------:R-:W-:-:S05]  /*1fa0*/  IMAD.HI.U32 R11, R11, R8, RZ ;  /* 0x000000080b0b7227 */ /* 0x000fca00078e00ff */
[----:B------:R-:W-:-:S05]  /*1fb0*/  IADD3 R11, PT, PT, -R11, RZ, RZ ;  /* 0x000000ff0b0b7210 */ /* 0x000fca0007ffe1ff */
[----:B------:R-:W-:-:S05]  /*1fc0*/  IMAD R11, R16, R11, R8 ;  /* 0x0000000b100b7224 */ /* 0x000fca00078e0208 */
[----:B------:R-:W-:-:S13]  /*1fd0*/  ISETP.GE.U32.AND P0, PT, R11, R16, PT ;  /* 0x000000100b00720c */ /* 0x000fda0003f06070 */
[----:B------:R-:W-:-:S05]  /*1fe0*/  @P0 IMAD.IADD R11, R11, 0x1, -R16 ;  /* 0x000000010b0b0824 */ /* 0x000fca00078e0a10 */
[----:B------:R-:W-:-:S13]  /*1ff0*/  ISETP.GE.U32.AND P0, PT, R11, R16, PT ;  /* 0x000000100b00720c */ /* 0x000fda0003f06070 */
[----:B------:R-:W-:Y:S01]  /*2000*/  @P0 IMAD.IADD R11, R11, 0x1, -R16 ;  /* 0x000000010b0b0824 */ /* 0x000fe200078e0a10 */
[----:B------:R-:W-:-:S05]  /*2010*/  @!P1 LOP3.LUT R11, RZ, R16, RZ, 0x33, !PT ;  /* 0x00000010ff0b9212 */ /* 0x000fca00078e33ff */
[----:B------:R-:W-:Y:S01]  /*2020*/  IMAD.MOV.U32 R16, RZ, RZ, R11 ;  /* 0x000000ffff107224 */ /* 0x000fe200078e000b */
[----:B------:R-:W-:Y:S06]  /*2030*/  BRA `(.L_x_47) ;  /* 0x0000000000107947 */ /* 0x000fec0003800000 */
.L_x_46:
[----:B------:R-:W-:Y:S01]  /*2040*/  IMAD.MOV.U32 R12, RZ, RZ, R16 ;  /* 0x000000ffff0c7224 */ /* 0x000fe200078e0010 */
[----:B------:R-:W-:Y:S01]  /*2050*/  MOV R10, 0x2080 ;  /* 0x00002080000a7802 */ /* 0x000fe20000000f00 */
[----:B------:R-:W-:-:S07]  /*2060*/  IMAD.MOV.U32 R9, RZ, RZ, R17 ;  /* 0x000000ffff097224 */ /* 0x000fce00078e0011 */
[----:B------:R-:W-:Y:S05]  /*2070*/  CALL.REL.NOINC `($__internal_0_$__cuda_sm20_rem_u64) ;  /* 0x0000001800387944 */ /* 0x000fea0003c00000 */
.L_x_47:
[----:B------:R-:W-:Y:S05]  /*2080*/  BSYNC.RECONVERGENT B2 ;  /* 0x0000000000027941 */ /* 0x000fea0003800200 */
.L_x_45:
[----:B------:R-:W-:Y:S01]  /*2090*/  ISETP.NE.U32.AND P0, PT, R16, RZ, PT ;  /* 0x000000ff1000720c */ /* 0x000fe20003f05070 */
[----:B------:R-:W-:Y:S01]  /*20a0*/  IMAD.MOV.U32 R8, RZ, RZ, R14 ;  /* 0x000000ffff087224 */ /* 0x000fe200078e000e */
[----:B------:R-:W-:Y:S02]  /*20b0*/  MOV R11, R13 ;  /* 0x0000000d000b7202 */ /* 0x000fe40000000f00 */
[----:B------:R-:W-:-:S13]  /*20c0*/  ISETP.NE.AND.EX P0, PT, R17, RZ, PT, P0 ;  /* 0x000000ff1100720c */ /* 0x000fda0003f05300 */
[----:B------:R-:W-:Y:S05]  /*20d0*/  @P0 BRA `(.L_x_48) ;  /* 0xfffffffc00700947 */ /* 0x000fea000383ffff */
[----:B------:R-:W-:Y:S05]  /*20e0*/  BSYNC.RECONVERGENT B1 ;  /* 0x0000000000017941 */ /* 0x000fea0003800200 */
.L_x_44:
[----:B------:R-:W0:Y:S01]  /*20f0*/  LDCU.64 UR4, c[0x0][0x380] ;  /* 0x00007000ff0477ac */ /* 0x000e220008000a00 */
[C---:B------:R-:W-:Y:S02]  /*2100*/  ISETP.LT.U32.AND P1, PT, R8.reuse, 0x2, PT ;  /* 0x000000020800780c */ /* 0x040fe40003f21070 */
[----:B0-----:R-:W-:-:S04]  /*2110*/  ISETP.GE.U32.AND P0, PT, R8, UR4, PT ;  /* 0x0000000408007c0c */ /* 0x001fc8000bf06070 */
[----:B------:R-:W-:-:S04]  /*2120*/  ISETP.GE.U32.AND.EX P0, PT, R11, UR5, PT, P0 ;  /* 0x000000050b007c0c */ /* 0x000fc8000bf06100 */
[----:B------:R-:W-:-:S13]  /*2130*/  ISETP.LT.U32.OR.EX P0, PT, R11, RZ, P0, P1 ;  /* 0x000000ff0b00720c */ /* 0x000fda0000701510 */
[----:B------:R-:W-:Y:S05]  /*2140*/  @!P0 BRA `(.L_x_49) ;  /* 0x0000001400e48947 */ /* 0x000fea0003800000 */
[----:B------:R-:W-:-:S05]  /*2150*/  IMAD R8, R5, 0x26e978d5, RZ ;  /* 0x26e978d505087824 */ /* 0x000fca00078e02ff */
[----:B------:R-:W-:-:S04]  /*2160*/  SHF.L.W.U32.HI R8, R8, 0x1d, R8 ;  /* 0x0000001d08087819 */ /* 0x000fc80000010e08 */
[----:B------:R-:W-:-:S13]  /*2170*/  ISETP.GT.U32.AND P0, PT, R8, 0x418937, PT ;  /* 0x004189370800780c */ /* 0x000fda0003f04070 */
[----:B------:R-:W-:Y:S05]  /*2180*/  @P0 BRA `(.L_x_50) ;  /* 0x0000000000200947 */ /* 0x000fea0003800000 */
[----:B------:R-:W-:Y:S05]  /*2190*/  WARPSYNC.ALL ;  /* 0x0000000000007948 */ /* 0x000fea0003800000 */
[----:B------:R-:W0:Y:S01]  /*21a0*/  LDCU UR5, c[0x0][0x398] ;  /* 0x00007300ff0577ac */ /* 0x000e220008000800 */
[----:B------:R-:W-:Y:S01]  /*21b0*/  VIADD R5, R5, 0x1 ;  /* 0x0000000105057836 */ /* 0x000fe20000000000 */
[----:B------:R-:W-:Y:S02]  /*21c0*/  VOTEU.ANY UR4, UPT, !PT ;  /* 0x0000000000047886 */ /* 0x000fe400078e0100 */
[----:B------:R-:W-:Y:S02]  /*21d0*/  ISETP.EQ.AND P1, PT, RZ, UR4, PT ;  /* 0x00000004ff007c0c */ /* 0x000fe4000bf22270 */
[----:B0-----:R-:W-:-:S13]  /*21e0*/  ISETP.GE.AND P0, PT, R5, UR5, PT ;  /* 0x0000000505007c0c */ /* 0x001fda000bf06270 */
[----:B------:R-:W-:Y:S05]  /*21f0*/  @!P0 BRA P1, `(.L_x_51) ;  /* 0xffffffe000008947 */ /* 0x000fea000083ffff */
[----:B------:R-:W-:Y:S05]  /*2200*/  EXIT ;  /* 0x000000000000794d */ /* 0x000fea0003800000 */
.L_x_50:
[----:B------:R-:W0:Y:S01]  /*2210*/  LDCU UR4, c[0x0][0x398] ;  /* 0x00007300ff0477ac */ /* 0x000e220008000800 */
[----:B------:R-:W-:-:S05]  /*2220*/  VIADD R5, R5, 0x1 ;  /* 0x0000000105057836 */ /* 0x000fca0000000000 */
[----:B0-----:R-:W-:-:S13]  /*2230*/  ISETP.GE.AND P0, PT, R5, UR4, PT ;  /* 0x0000000405007c0c */ /* 0x001fda000bf06270 */
[----:B------:R-:W-:Y:S05]  /*2240*/  @!P0 BRA `(.L_x_51) ;  /* 0xffffffdc00ec8947 */ /* 0x000fea000383ffff */
[----:B------:R-:W-:Y:S05]  /*2250*/  EXIT ;  /* 0x000000000000794d */ /* 0x000fea0003800000 */
.L_x_1:
[----:B------:R-:W-:Y:S01]  /*2260*/  IMAD.MOV.U32 R5, RZ, RZ, RZ ;  /* 0x000000ffff057224 */ /* 0x000fe200078e00ff */
[----:B------:R-:W-:Y:S01]  /*2270*/  MOV R7, R0 ;  /* 0x0000000000077202 */ /* 0x000fe20000000f00 */
[----:B------:R-:W-:-:S07]  /*2280*/  IMAD.MOV.U32 R6, RZ, RZ, R3 ;  /* 0x000000ffff067224 */ /* 0x000fce00078e0003 */
.L_x_84:
        /* <DEDUP_REMOVED lines=25> */
.L_x_53:
[----:B------:R-:W0:Y:S01]  /*2420*/  LDCU.64 UR4, c[0x0][0x380] ;  /* 0x00007000ff0477ac */ /* 0x000e220008000a00 */
[----:B------:R-:W-:Y:S01]  /*2430*/  IMAD.MOV.U32 R8, RZ, RZ, R7 ;  /* 0x000000ffff087224 */ /* 0x000fe200078e0007 */
[----:B------:R-:W-:Y:S02]  /*2440*/  MOV R11, R6 ;  /* 0x00000006000b7202 */ /* 0x000fe40000000f00 */
[----:B------:R-:W-:Y:S01]  /*2450*/  MOV R10, 0x2490 ;  /* 0x00002490000a7802 */ /* 0x000fe20000000f00 */
[----:B0-----:R-:W-:Y:S02]  /*2460*/  IMAD.U32 R12, RZ, RZ, UR4 ;  /* 0x00000004ff0c7e24 */ /* 0x001fe4000f8e00ff */
[----:B------:R-:W-:-:S07]  /*2470*/  IMAD.U32 R9, RZ, RZ, UR5 ;  /* 0x00000005ff097e24 */ /* 0x000fce000f8e00ff */
[----:B------:R-:W-:Y:S05]  /*2480*/  CALL.REL.NOINC `($__internal_0_$__cuda_sm20_rem_u64) ;  /* 0x0000001400347944 */ /* 0x000fea0003c00000 */
.L_x_54:
[----:B------:R-:W-:Y:S05]  /*2490*/  BSYNC.RECONVERGENT B1 ;  /* 0x0000000000017941 */ /* 0x000fea0003800200 */
.L_x_52:
[----:B------:R-:W0:Y:S01]  /*24a0*/  LDCU UR4, c[0x0][0x384] ;  /* 0x00007080ff0477ac */ /* 0x000e220008000800 */
[-C--:B------:R-:W-:Y:S01]  /*24b0*/  IMAD R7, R17, R16.reuse, RZ ;  /* 0x0000001011077224 */ /* 0x080fe200078e02ff */
[----:B------:R-:W-:Y:S01]  /*24c0*/  BSSY.RECONVERGENT B1, `(.L_x_55) ;  /* 0x0000020000017945 */ /* 0x000fe20003800200 */
[----:B------:R-:W-:-:S04]  /*24d0*/  IMAD.WIDE.U32 R8, R16, R16, RZ ;  /* 0x0000001010087225 */ /* 0x000fc800078e00ff */
[----:B------:R-:W-:-:S04]  /*24e0*/  IMAD R7, R16, R17, R7 ;  /* 0x0000001110077224 */ /* 0x000fc800078e0207 */
[----:B------:R-:W-:-:S05]  /*24f0*/  IMAD.IADD R11, R9, 0x1, R7 ;  /* 0x00000001090b7824 */ /* 0x000fca00078e0207 */
[----:B0-----:R-:W-:-:S04]  /*2500*/  LOP3.LUT R6, R11, UR4, RZ, 0xfc, !PT ;  /* 0x000000040b067c12 */ /* 0x001fc8000f8efcff */
[----:B------:R-:W-:-:S13]  /*2510*/  ISETP.NE.U32.AND P0, PT, R6, RZ, PT ;  /* 0x000000ff0600720c */ /* 0x000fda0003f05070 */
[----:B------:R-:W-:Y:S05]  /*2520*/  @P0 BRA `(.L_x_56) ;  /* 0x0000000000500947 */ /* 0x000fea0003800000 */
[----:B------:R-:W0:Y:S01]  /*2530*/  LDCU UR4, c[0x0][0x380] ;  /* 0x00007000ff0477ac */ /* 0x000e220008000800 */
[----:B------:R-:W-:Y:S01]  /*2540*/  HFMA2 R6, -RZ, RZ, 0, 0 ;  /* 0x00000000ff067431 */ /* 0x000fe200000001ff */
[----:B------:R-:W-:Y:S01]  /*2550*/  MOV R17, RZ ;  /* 0x000000ff00117202 */ /* 0x000fe20000000f00 */
        /* <DEDUP_REMOVED lines=17> */
.L_x_56:
[----:B------:R-:W0:Y:S01]  /*2670*/  LDCU.64 UR4, c[0x0][0x380] ;  /* 0x00007000ff0477ac */ /* 0x000e220008000a00 */
[----:B------:R-:W-:Y:S01]  /*2680*/  MOV R10, 0x26c0 ;  /* 0x000026c0000a7802 */ /* 0x000fe20000000f00 */
[----:B0-----:R-:W-:Y:S02]  /*2690*/  IMAD.U32 R12, RZ, RZ, UR4 ;  /* 0x00000004ff0c7e24 */ /* 0x001fe4000f8e00ff */
[----:B------:R-:W-:-:S07]  /*26a0*/  IMAD.U32 R9, RZ, RZ, UR5 ;  /* 0x00000005ff097e24 */ /* 0x000fce000f8e00ff */
[----:B------:R-:W-:Y:S05]  /*26b0*/  CALL.REL.NOINC `($__internal_0_$__cuda_sm20_rem_u64) ;  /* 0x0000001000a87944 */ /* 0x000fea0003c00000 */
.L_x_57:
[----:B------:R-:W-:Y:S05]  /*26c0*/  BSYNC.RECONVERGENT B1 ;  /* 0x0000000000017941 */ /* 0x000fea0003800200 */
.L_x_55:
        /* <DEDUP_REMOVED lines=13> */
[----:B------:R-:W0:Y:S02]  /*27a0*/  F2I.FTZ.U32.TRUNC.NTZ R7, R10 ;  /* 0x0000000a00077305 */ /* 0x000e24000021f000 */
[----:B0-----:R-:W-:-:S04]  /*27b0*/  IMAD.MOV R11, RZ, RZ, -R7 ;  /* 0x000000ffff0b7224 */ /* 0x001fc800078e0a07 */
        /* <DEDUP_REMOVED lines=12> */
.L_x_59:
[----:B------:R-:W0:Y:S01]  /*2880*/  LDCU.64 UR4, c[0x0][0x380] ;  /* 0x00007000ff0477ac */ /* 0x000e220008000a00 */
[----:B------:R-:W-:Y:S01]  /*2890*/  MOV R10, 0x28d0 ;  /* 0x000028d0000a7802 */ /* 0x000fe20000000f00 */
[----:B0-----:R-:W-:Y:S01]  /*28a0*/  IMAD.U32 R12, RZ, RZ, UR4 ;  /* 0x00000004ff0c7e24 */ /* 0x001fe2000f8e00ff */
[----:B------:R-:W-:-:S07]  /*28b0*/  MOV R9, UR5 ;  /* 0x0000000500097c02 */ /* 0x000fce0008000f00 */
[----:B------:R-:W-:Y:S05]  /*28c0*/  CALL.REL.NOINC `($__internal_0_$__cuda_sm20_rem_u64) ;  /* 0x0000001000247944 */ /* 0x000fea0003c00000 */
[----:B------:R-:W-:Y:S02]  /*28d0*/  IMAD.MOV.U32 R7, RZ, RZ, R16 ;  /* 0x000000ffff077224 */ /* 0x000fe400078e0010 */
[----:B------:R-:W-:-:S07]  /*28e0*/  IMAD.MOV.U32 R6, RZ, RZ, R17 ;  /* 0x000000ffff067224 */ /* 0x000fce00078e0011 */
.L_x_60:
[----:B------:R-:W-:Y:S05]  /*28f0*/  BSYNC.RECONVERGENT B1 ;  /* 0x0000000000017941 */ /* 0x000fea0003800200 */
.L_x_58:
        /* <DEDUP_REMOVED lines=25> */
.L_x_62:
[----:B------:R-:W0:Y:S01]  /*2a90*/  LDCU.64 UR4, c[0x0][0x380] ;  /* 0x00007000ff0477ac */ /* 0x000e220008000a00 */
[----:B------:R-:W-:Y:S01]  /*2aa0*/  IMAD.MOV.U32 R8, RZ, RZ, R0 ;  /* 0x000000ffff087224 */ /* 0x000fe200078e0000 */
[----:B------:R-:W-:Y:S01]  /*2ab0*/  MOV R10, 0x2b00 ;  /* 0x00002b00000a7802 */ /* 0x000fe20000000f00 */
[----:B------:R-:W-:Y:S01]  /*2ac0*/  IMAD.MOV.U32 R11, RZ, RZ, R3 ;  /* 0x000000ffff0b7224 */ /* 0x000fe200078e0003 */
[----:B0-----:R-:W-:Y:S01]  /*2ad0*/  MOV R12, UR4 ;  /* 0x00000004000c7c02 */ /* 0x001fe20008000f00 */
[----:B------:R-:W-:-:S07]  /*2ae0*/  IMAD.U32 R9, RZ, RZ, UR5 ;  /* 0x00000005ff097e24 */ /* 0x000fce000f8e00ff */
[----:B------:R-:W-:Y:S05]  /*2af0*/  CALL.REL.NOINC `($__internal_0_$__cuda_sm20_rem_u64) ;  /* 0x0000000c00987944 */ /* 0x000fea0003c00000 */
.L_x_63:
[----:B------:R-:W-:Y:S05]  /*2b00*/  BSYNC.RECONVERGENT B1 ;  /* 0x0000000000017941 */ /* 0x000fea0003800200 */
.L_x_61:
[----:B------:R-:W0:Y:S01]  /*2b10*/  LDCU UR4, c[0x0][0x384] ;  /* 0x00007080ff0477ac */ /* 0x000e220008000800 */
[-C--:B------:R-:W-:Y:S01]  /*2b20*/  IMAD R3, R17, R16.reuse, RZ ;  /* 0x0000001011037224 */ /* 0x080fe200078e02ff */
[----:B------:R-:W-:Y:S01]  /*2b30*/  BSSY.RECONVERGENT B1, `(.L_x_64) ;  /* 0x0000020000017945 */ /* 0x000fe20003800200 */
[----:B------:R-:W-:-:S04]  /*2b40*/  IMAD.WIDE.U32 R8, R16, R16, RZ ;  /* 0x0000001010087225 */ /* 0x000fc800078e00ff */
[----:B------:R-:W-:-:S05]  /*2b50*/  IMAD R3, R16, R17, R3 ;  /* 0x0000001110037224 */ /* 0x000fca00078e0203 */
[----:B------:R-:W-:-:S04]  /*2b60*/  IADD3 R11, PT, PT, R9, R3, RZ ;  /* 0x00000003090b7210 */ /* 0x000fc80007ffe0ff */
        /* <DEDUP_REMOVED lines=23> */
.L_x_65:
[----:B------:R-:W0:Y:S01]  /*2ce0*/  LDCU.64 UR4, c[0x0][0x380] ;  /* 0x00007000ff0477ac */ /* 0x000e220008000a00 */
[----:B------:R-:W-:Y:S01]  /*2cf0*/  MOV R10, 0x2d30 ;  /* 0x00002d30000a7802 */ /* 0x000fe20000000f00 */
[----:B0-----:R-:W-:Y:S01]  /*2d00*/  IMAD.U32 R12, RZ, RZ, UR4 ;  /* 0x00000004ff0c7e24 */ /* 0x001fe2000f8e00ff */
[----:B------:R-:W-:-:S07]  /*2d10*/  MOV R9, UR5 ;  /* 0x0000000500097c02 */ /* 0x000fce0008000f00 */
[----:B------:R-:W-:Y:S05]  /*2d20*/  CALL.REL.NOINC `($__internal_0_$__cuda_sm20_rem_u64) ;  /* 0x0000000c000c7944 */ /* 0x000fea0003c00000 */
.L_x_66:
[----:B------:R-:W-:Y:S05]  /*2d30*/  BSYNC.RECONVERGENT B1 ;  /* 0x0000000000017941 */ /* 0x000fea0003800200 */
.L_x_64:
        /* <DEDUP_REMOVED lines=27> */
.L_x_68:
[----:B------:R-:W0:Y:S01]  /*2ef0*/  LDCU.64 UR4, c[0x0][0x380] ;  /* 0x00007000ff0477ac */ /* 0x000e220008000a00 */
[----:B------:R-:W-:Y:S02]  /*2f00*/  MOV R8, R3 ;  /* 0x0000000300087202 */ /* 0x000fe40000000f00 */
[----:B------:R-:W-:Y:S01]  /*2f10*/  MOV R10, 0x2f50 ;  /* 0x00002f50000a7802 */ /* 0x000fe20000000f00 */
[----:B0-----:R-:W-:Y:S02]  /*2f20*/  IMAD.U32 R12, RZ, RZ, UR4 ;  /* 0x00000004ff0c7e24 */ /* 0x001fe4000f8e00ff */
[----:B------:R-:W-:-:S07]  /*2f30*/  IMAD.U32 R9, RZ, RZ, UR5 ;  /* 0x00000005ff097e24 */ /* 0x000fce000f8e00ff */
[----:B------:R-:W-:Y:S05]  /*2f40*/  CALL.REL.NOINC `($__internal_0_$__cuda_sm20_rem_u64) ;  /* 0x0000000800847944 */ /* 0x000fea0003c00000 */
.L_x_69:
[----:B------:R-:W-:Y:S05]  /*2f50*/  BSYNC.RECONVERGENT B1 ;  /* 0x0000000000017941 */ /* 0x000fea0003800200 */
.L_x_67:
        /* <DEDUP_REMOVED lines=29> */
.L_x_71:
[----:B------:R-:W0:Y:S01]  /*3130*/  LDCU.64 UR4, c[0x0][0x380] ;  /* 0x00007000ff0477ac */ /* 0x000e220008000a00 */
[----:B------:R-:W-:Y:S01]  /*3140*/  MOV R10, 0x3180 ;  /* 0x00003180000a7802 */ /* 0x000fe20000000f00 */
[----:B0-----:R-:W-:Y:S01]  /*3150*/  IMAD.U32 R12, RZ, RZ, UR4 ;  /* 0x00000004ff0c7e24 */ /* 0x001fe2000f8e00ff */
[----:B------:R-:W-:-:S07]  /*3160*/  MOV R9, UR5 ;  /* 0x0000000500097c02 */ /* 0x000fce0008000f00 */
[----:B------:R-:W-:Y:S05]  /*3170*/  CALL.REL.NOINC `($__internal_0_$__cuda_sm20_rem_u64) ;  /* 0x0000000400f87944 */ /* 0x000fea0003c00000 */
.L_x_72:
[----:B------:R-:W-:Y:S05]  /*3180*/  BSYNC.RECONVERGENT B1 ;  /* 0x0000000000017941 */ /* 0x000fea0003800200 */
.L_x_70:
        /* <DEDUP_REMOVED lines=27> */
.L_x_74:
[----:B------:R-:W0:Y:S01]  /*3340*/  LDCU.64 UR4, c[0x0][0x380] ;  /* 0x00007000ff0477ac */ /* 0x000e220008000a00 */
[----:B------:R-:W-:Y:S02]  /*3350*/  MOV R8, R3 ;  /* 0x0000000300087202 */ /* 0x000fe40000000f00 */
[----:B------:R-:W-:Y:S01]  /*3360*/  MOV R10, 0x33a0 ;  /* 0x000033a0000a7802 */ /* 0x000fe20000000f00 */
[----:B0-----:R-:W-:Y:S02]  /*3370*/  IMAD.U32 R12, RZ, RZ, UR4 ;  /* 0x00000004ff0c7e24 */ /* 0x001fe4000f8e00ff */
[----:B------:R-:W-:-:S07]  /*3380*/  IMAD.U32 R9, RZ, RZ, UR5 ;  /* 0x00000005ff097e24 */ /* 0x000fce000f8e00ff */
[----:B------:R-:W-:Y:S05]  /*3390*/  CALL.REL.NOINC `($__internal_0_$__cuda_sm20_rem_u64) ;  /* 0x0000000400707944 */ /* 0x000fea0003c00000 */
[----:B------:R-:W-:Y:S01]  /*33a0*/  MOV R0, R16 ;  /* 0x0000001000007202 */ /* 0x000fe20000000f00 */
[----:B------:R-:W-:-:S07]  /*33b0*/  IMAD.MOV.U32 R3, RZ, RZ, R17 ;  /* 0x000000ffff037224 */ /* 0x000fce00078e0011 */
.L_x_75:
[----:B------:R-:W-:Y:S05]  /*33c0*/  BSYNC.RECONVERGENT B1 ;  /* 0x0000000000017941 */ /* 0x000fea0003800200 */
.L_x_73:
        /* <DEDUP_REMOVED lines=10> */
[----:B0-----:R-:W-:-:S04]  /*3470*/  UISETP.NE.U32.AND UP0, UPT, UR4, URZ, UPT ;  /* 0x000000ff0400728c */ /* 0x001fc8000bf05070 */
[----:B------:R-:W-:Y:S01]  /*3480*/  UISETP.NE.AND.EX UP0, UPT, UR5, URZ, UPT, UP0 ;  /* 0x000000ff0500728c */ /* 0x000fe2000bf05300 */
[----:B------:R-:W-:-:S08]  /*3490*/  IMAD.X R11, R11, 0x1, ~R10, P2 ;  /* 0x000000010b0b7824 */ /* 0x000fd000010e0e0a */
[----:B------:R-:W-:Y:S05]  /*34a0*/  BRA.U !UP0, `(.L_x_76) ;  /* 0x0000000108a47547 */ /* 0x000fea000b800000 */
[----:B------:R-:W0:Y:S01]  /*34b0*/  LDCU.64 UR4, c[0x0][0x380] ;  /* 0x00007000ff0477ac */ /* 0x000e220008000a00 */
[----:B------:R-:W-:Y:S01]  /*34c0*/  BSSY.RECONVERGENT B1, `(.L_x_76) ;  /* 0x0000027000017945 */ /* 0x000fe20003800200 */
[----:B0-----:R-:W-:Y:S01]  /*34d0*/  MOV R16, UR4 ;  /* 0x0000000400107c02 */ /* 0x001fe20008000f00 */
[----:B------:R-:W-:-:S07]  /*34e0*/  IMAD.U32 R17, RZ, RZ, UR5 ;  /* 0x00000005ff117e24 */ /* 0x000fce000f8e00ff */
.L_x_80:
        /* <DEDUP_REMOVED lines=8> */
[----:B------:R-:W-:-:S06]  /*3570*/  IMAD.MOV.U32 R17, RZ, RZ, RZ ;  /* 0x000000ffff117224 */ /* 0x000fcc00078e00ff */
[----:B0-----:R-:W0:Y:S02]  /*3580*/  MUFU.RCP R9, R9 ;  /* 0x0000000900097308 */ /* 0x001e240000001000 */
[----:B0-----:R-:W-:-:S06]  /*3590*/  VIADD R10, R9, 0xffffffe ;  /* 0x0ffffffe090a7836 */ /* 0x001fcc0000000000 */
[----:B------:R0:W1:Y:S02]  /*35a0*/  F2I.FTZ.U32.TRUNC.NTZ R11, R10 ;  /* 0x0000000a000b7305 */ /* 0x000064000021f000 */
[----:B0-----:R-:W-:Y:S02]  /*35b0*/  HFMA2 R10, -RZ, RZ, 0, 0 ;  /* 0x00000000ff0a7431 */ /* 0x001fe400000001ff */
[----:B-1----:R-:W-:-:S04]  /*35c0*/  IMAD.MOV R15, RZ, RZ, -R11 ;  /* 0x000000ffff0f7224 */ /* 0x002fc800078e0a0b */
[----:B------:R-:W-:-:S04]  /*35d0*/  IMAD R15, R15, R16, RZ ;  /* 0x000000100f0f7224 */ /* 0x000fc800078e02ff */
[----:B------:R-:W-:-:S06]  /*35e0*/  IMAD.HI.U32 R11, R11, R15, R10 ;  /* 0x0000000f0b0b7227 */ /* 0x000fcc00078e000a */
[----:B------:R-:W-:-:S04]  /*35f0*/  IMAD.HI.U32 R11, R11, R8, RZ ;  /* 0x000000080b0b7227 */ /* 0x000fc800078e00ff */
[----:B------:R-:W-:-:S04]  /*3600*/  IMAD.MOV R11, RZ, RZ, -R11 ;  /* 0x000000ffff0b7224 */ /* 0x000fc800078e0a0b */
[----:B------:R-:W-:-:S05]  /*3610*/  IMAD R11, R16, R11, R8 ;  /* 0x0000000b100b7224 */ /* 0x000fca00078e0208 */
[----:B------:R-:W-:-:S13]  /*3620*/  ISETP.GE.U32.AND P0, PT, R11, R16, PT ;  /* 0x000000100b00720c */ /* 0x000fda0003f06070 */
[----:B------:R-:W-:-:S05]  /*3630*/  @P0 IMAD.IADD R11, R11, 0x1, -R16 ;  /* 0x000000010b0b0824 */ /* 0x000fca00078e0a10 */
[----:B------:R-:W-:-:S13]  /*3640*/  ISETP.GE.U32.AND P0, PT, R11, R16, PT ;  /* 0x000000100b00720c */ /* 0x000fda0003f06070 */
[-C--:B------:R-:W-:Y:S02]  /*3650*/  @P0 IADD3 R11, PT, PT, R11, -R16.reuse, RZ ;  /* 0x800000100b0b0210 */ /* 0x080fe40007ffe0ff */
[----:B------:R-:W-:-:S05]  /*3660*/  @!P1 LOP3.LUT R11, RZ, R16, RZ, 0x33, !PT ;  /* 0x00000010ff0b9212 */ /* 0x000fca00078e33ff */
[----:B------:R-:W-:Y:S01]  /*3670*/  IMAD.MOV.U32 R16, RZ, RZ, R11 ;  /* 0x000000ffff107224 */ /* 0x000fe200078e000b */
[----:B------:R-:W-:Y:S06]  /*3680*/  BRA `(.L_x_79) ;  /* 0x0000000000107947 */ /* 0x000fec0003800000 */
.L_x_78:
[----:B------:R-:W-:Y:S01]  /*3690*/  MOV R12, R16 ;  /* 0x00000010000c7202 */ /* 0x000fe20000000f00 */
[----:B------:R-:W-:Y:S01]  /*36a0*/  IMAD.MOV.U32 R9, RZ, RZ, R17 ;  /* 0x000000ffff097224 */ /* 0x000fe200078e0011 */
[----:B------:R-:W-:-:S07]  /*36b0*/  MOV R10, 0x36d0 ;  /* 0x000036d0000a7802 */ /* 0x000fce0000000f00 */
[----:B------:R-:W-:Y:S05]  /*36c0*/  CALL.REL.NOINC `($__internal_0_$__cuda_sm20_rem_u64) ;  /* 0x0000000000a47944 */ /* 0x000fea0003c00000 */
.L_x_79:
[----:B------:R-:W-:Y:S05]  /*36d0*/  BSYNC.RECONVERGENT B2 ;  /* 0x0000000000027941 */ /* 0x000fea0003800200 */
.L_x_77:
[----:B------:R-:W-:Y:S01]  /*36e0*/  ISETP.NE.U32.AND P0, PT, R16, RZ, PT ;  /* 0x000000ff1000720c */ /* 0x000fe20003f05070 */
[----:B------:R-:W-:Y:S01]  /*36f0*/  IMAD.MOV.U32 R8, RZ, RZ, R14 ;  /* 0x000000ffff087224 */ /* 0x000fe200078e000e */
[----:B------:R-:W-:Y:S02]  /*3700*/  MOV R11, R13 ;  /* 0x0000000d000b7202 */ /* 0x000fe40000000f00 */
[----:B------:R-:W-:-:S13]  /*3710*/  ISETP.NE.AND.EX P0, PT, R17, RZ, PT, P0 ;  /* 0x000000ff1100720c */ /* 0x000fda0003f05300 */
[----:B------:R-:W-:Y:S05]  /*3720*/  @P0 BRA `(.L_x_80) ;  /* 0xfffffffc00700947 */ /* 0x000fea000383ffff */
[----:B------:R-:W-:Y:S05]  /*3730*/  BSYNC.RECONVERGENT B1 ;  /* 0x0000000000017941 */ /* 0x000fea0003800200 */
.L_x_76:
[----:B------:R-:W0:Y:S01]  /*3740*/  LDCU.64 UR4, c[0x0][0x380] ;  /* 0x00007000ff0477ac */ /* 0x000e220008000a00 */
[----:B------:R-:W-:-:S04]  /*3750*/  ISETP.GT.U32.AND P1, PT, R8, 0x1, PT ;  /* 0x000000010800780c */ /* 0x000fc80003f24070 */
[----:B------:R-:W-:Y:S02]  /*3760*/  ISETP.GT.U32.AND.EX P1, PT, R11, RZ, PT, P1 ;  /* 0x000000ff0b00720c */ /* 0x000fe40003f24110 */
[----:B0-----:R-:W-:-:S04]  /*3770*/  ISETP.GE.U32.AND P0, PT, R8, UR4, PT ;  /* 0x0000000408007c0c */ /* 0x001fc8000bf06070 */
[----:B------:R-:W-:-:S13]  /*3780*/  ISETP.GE.U32.AND.EX P0, PT, R11, UR5, PT, P0 ;  /* 0x000000050b007c0c */ /* 0x000fda000bf06100 */
[----:B------:R-:W-:Y:S05]  /*3790*/  @!P0 BRA P1, `(.L_x_49) ;  /* 0x0000000000508947 */ /* 0x000fea0000800000 */
[----:B------:R-:W-:Y:S01]  /*37a0*/  IMAD R8, R5, 0x26e978d5, RZ ;  /* 0x26e978d505087824 */ /* 0x000fe200078e02ff */
[----:B------:R-:W-:Y:S04]  /*37b0*/  BSSY.RECONVERGENT B1, `(.L_x_81) ;  /* 0x0000011000017945 */ /* 0x000fe80003800200 */
[----:B------:R-:W-:-:S04]  /*37c0*/  SHF.L.W.U32.HI R8, R8, 0x1d, R8 ;  /* 0x0000001d08087819 */ /* 0x000fc80000010e08 */
[----:B------:R-:W-:-:S13]  /*37d0*/  ISETP.GE.U32.AND P0, PT, R8, 0x418938, PT ;  /* 0x004189380800780c */ /* 0x000fda0003f06070 */
[----:B------:R-:W-:Y:S05]  /*37e0*/  @!P0 BRA `(.L_x_82) ;  /* 0x0000000000148947 */ /* 0x000fea0003800000 */
[----:B------:R-:W0:Y:S01]  /*37f0*/  LDCU UR4, c[0x0][0x398] ;  /* 0x00007300ff0477ac */ /* 0x000e220008000800 */
[----:B------:R-:W-:-:S05]  /*3800*/  VIADD R5, R5, 0x1 ;  /* 0x0000000105057836 */ /* 0x000fca0000000000 */
[----:B0-----:R-:W-:-:S13]  /*3810*/  ISETP.GE.AND P0, PT, R5, UR4, PT ;  /* 0x0000000405007c0c */ /* 0x001fda000bf06270 */
[----:B------:R-:W-:Y:S05]  /*3820*/  @!P0 BRA `(.L_x_83) ;  /* 0x0000000000248947 */ /* 0x000fea0003800000 */
[----:B------:R-:W-:Y:S05]  /*3830*/  EXIT ;  /* 0x000000000000794d */ /* 0x000fea0003800000 */
.L_x_82:
[----:B------:R-:W-:Y:S05]  /*3840*/  WARPSYNC.ALL ;  /* 0x0000000000007948 */ /* 0x000fea0003800000 */
[----:B------:R-:W0:Y:S01]  /*3850*/  LDCU UR5, c[0x0][0x398] ;  /* 0x00007300ff0577ac */ /* 0x000e220008000800 */
[----:B------:R-:W-:Y:S01]  /*3860*/  VIADD R5, R5, 0x1 ;  /* 0x0000000105057836 */ /* 0x000fe20000000000 */
[----:B------:R-:W-:Y:S02]  /*3870*/  VOTEU.ANY UR4, UPT, !PT ;  /* 0x0000000000047886 */ /* 0x000fe400078e0100 */
[----:B------:R-:W-:Y:S02]  /*3880*/  ISETP.EQ.AND P1, PT, RZ, UR4, PT ;  /* 0x00000004ff007c0c */ /* 0x000fe4000bf22270 */
[----:B0-----:R-:W-:-:S04]  /*3890*/  ISETP.GE.AND P0, PT, R5, UR5, PT ;  /* 0x0000000505007c0c */ /* 0x001fc8000bf06270 */
[----:B------:R-:W-:-:S13]  /*38a0*/  PLOP3.LUT P0, PT, P1, P0, PT, 0x20, 0x2 ;  /* 0x000000000002781c */ /* 0x000fda0000f00470 */
[----:B------:R-:W-:Y:S05]  /*38b0*/  @!P0 EXIT ;  /* 0x000000000000894d */ /* 0x000fea0003800000 */
.L_x_83:
[----:B------:R-:W-:Y:S05]  /*38c0*/  BSYNC.RECONVERGENT B1 ;  /* 0x0000000000017941 */ /* 0x000fea0003800200 */
.L_x_81:
[----:B------:R-:W-:Y:S05]  /*38d0*/  BRA `(.L_x_84) ;  /* 0xffffffe8006c7947 */ /* 0x000fea000383ffff */
.L_x_49:
[----:B------:R-:W-:Y:S05]  /*38e0*/  BSYNC.RECONVERGENT B0 ;  /* 0x0000000000007941 */ /* 0x000fea0003800200 */
.L_x_0:
[----:B------:R-:W0:Y:S01]  /*38f0*/  LDC.64 R2, c[0x0][0x388] ;  /* 0x0000e200ff027b82 */ /* 0x000e220000000a00 */
[----:B------:R-:W-:Y:S02]  /*3900*/  HFMA2 R7, -RZ, RZ, 0, 5.9604644775390625e-08 ;  /* 0x00000001ff077431 */ /* 0x000fe400000001ff */
[----:B------:R-:W-:-:S05]  /*3910*/  IMAD.MOV.U32 R9, RZ, RZ, R11 ;  /* 0x000000ffff097224 */ /* 0x000fca00078e000b */
[----:B------:R-:W1:Y:S01]  /*3920*/  LDC.64 R4, c[0x0][0x390] ;  /* 0x0000e400ff047b82 */ /* 0x000e620000000a00 */
[----:B0-----:R-:W-:Y:S04]  /*3930*/  STG.E.64 desc[UR6][R2.64], R8 ;  /* 0x0000000802007986 */ /* 0x001fe8000c101b06 */
[----:B-1----:R-:W-:Y:S01]  /*3940*/  ATOMG.E.EXCH.STRONG.GPU PT, RZ, desc[UR6][R4.64], R7 ;  /* 0x8000000704ff79a8 */ /* 0x002fe2000c1ef106 */
[----:B------:R-:W-:Y:S05]  /*3950*/  EXIT ;  /* 0x000000000000794d */ /* 0x000fea0003800000 */
        .weak           $__internal_0_$__cuda_sm20_rem_u64
        .type           $__internal_0_$__cuda_sm20_rem_u64,@function
        .size           $__internal_0_$__cuda_sm20_rem_u64,(.L_x_86 - $__internal_0_$__cuda_sm20_rem_u64)
$__internal_0_$__cuda_sm20_rem_u64:
[----:B------:R-:W-:Y:S01]  /*3960*/  IMAD.MOV.U32 R28, RZ, RZ, R12 ;  /* 0x000000ffff1c7224 */ /* 0x000fe200078e000c */
[----:B------:R-:W-:-:S04]  /*3970*/  MOV R29, R9 ;  /* 0x00000009001d7202 */ /* 0x000fc80000000f00 */
[----:B------:R-:W0:Y:S08]  /*3980*/  I2F.U64.RP R18, R28 ;  /* 0x0000001c00127312 */ /* 0x000e300000309000 */
[----:B0-----:R-:W0:Y:S02]  /*3990*/  MUFU.RCP R16, R18 ;  /* 0x0000001200107308 */ /* 0x001e240000001000 */
[----:B0-----:R-:W-:-:S06]  /*39a0*/  VIADD R16, R16, 0x1ffffffe ;  /* 0x1ffffffe10107836 */ /* 0x001fcc0000000000 */
[----:B------:R-:W0:Y:S02]  /*39b0*/  F2I.U64.TRUNC R16, R16 ;  /* 0x0000001000107311 */ /* 0x000e24000020d800 */
[----:B0-----:R-:W-:-:S04]  /*39c0*/  IMAD.WIDE.U32 R22, R16, R12, RZ ;  /* 0x0000000c10167225 */ /* 0x001fc800078e00ff */
[C---:B------:R-:W-:Y:S01]  /*39d0*/  IMAD R21, R16.reuse, R9, R23 ;  /* 0x0000000910157224 */ /* 0x040fe200078e0217 */
[----:B------:R-:W-:Y:S02]  /*39e0*/  IADD3 R19, P0, PT, RZ, -R22, RZ ;  /* 0x80000016ff137210 */ /* 0x000fe40007f1e0ff */
[----:B------:R-:W-:Y:S01]  /*39f0*/  MOV R23, R16 ;  /* 0x0000001000177202 */ /* 0x000fe20000000f00 */
[----:B------:R-:W-:Y:S02]  /*3a00*/  IMAD R21, R17, R12, R21 ;  /* 0x0000000c11157224 */ /* 0x000fe400078e0215 */
[----:B------:R-:W-:-:S04]  /*3a10*/  IMAD.HI.U32 R22, R16, R19, RZ ;  /* 0x0000001310167227 */ /* 0x000fc800078e00ff */
[----:B------:R-:W-:-:S04]  /*3a20*/  IMAD.X R21, RZ, RZ, ~R21, P0 ;  /* 0x000000ffff157224 */ /* 0x000fc800000e0e15 */
[----:B------:R-:W-:-:S04]  /*3a30*/  IMAD.WIDE.U32 R22, P0, R16, R21, R22 ;  /* 0x0000001510167225 */ /* 0x000fc80007800016 */
[C---:B------:R-:W-:Y:S02]  /*3a40*/  IMAD R18, R17.reuse, R21, RZ ;  /* 0x0000001511127224 */ /* 0x040fe400078e02ff */
[----:B------:R-:W-:-:S04]  /*3a50*/  IMAD.HI.U32 R19, P1, R17, R19, R22 ;  /* 0x0000001311137227 */ /* 0x000fc80007820016 */
[----:B------:R-:W-:Y:S01]  /*3a60*/  IMAD.HI.U32 R16, R17, R21, RZ ;  /* 0x0000001511107227 */ /* 0x000fe200078e00ff */
[----:B------:R-:W-:-:S03]  /*3a70*/  IADD3 R19, P2, PT, R18, R19, RZ ;  /* 0x0000001312137210 */ /* 0x000fc60007f5e0ff */
[----:B------:R-:W-:Y:S02]  /*3a80*/  IMAD.X R16, R16, 0x1, R17, P0 ;  /* 0x0000000110107824 */ /* 0x000fe400000e0611 */
[----:B------:R-:W-:-:S03]  /*3a90*/  IMAD.WIDE.U32 R22, R19, R12, RZ ;  /* 0x0000000c13167225 */ /* 0x000fc600078e00ff */
[----:B------:R-:W-:Y:S01]  /*3aa0*/  IADD3.X R17, PT, PT, RZ, RZ, R16, P2, P1 ;  /* 0x000000ffff117210 */ /* 0x000fe200017e2410 */
[----:B------:R-:W-:Y:S01]  /*3ab0*/  IMAD R18, R19, R9, R23 ;  /* 0x0000000913127224 */ /* 0x000fe200078e0217 */
[----:B------:R-:W-:Y:S01]  /*3ac0*/  IADD3 R16, P0, PT, RZ, -R22, RZ ;  /* 0x80000016ff107210 */ /* 0x000fe20007f1e0ff */
[----:B------:R-:W-:Y:S02]  /*3ad0*/  IMAD.MOV.U32 R23, RZ, RZ, RZ ;  /* 0x000000ffff177224 */ /* 0x000fe400078e00ff */
[----:B------:R-:W-:Y:S02]  /*3ae0*/  IMAD R21, R17, R12, R18 ;  /* 0x0000000c11157224 */ /* 0x000fe400078e0212 */
[----:B------:R-:W-:-:S04]  /*3af0*/  IMAD.HI.U32 R18, R19, R16, RZ ;  /* 0x0000001013127227 */ /* 0x000fc800078e00ff */
[----:B------:R-:W-:-:S04]  /*3b00*/  IMAD.X R22, RZ, RZ, ~R21, P0 ;  /* 0x000000ffff167224 */ /* 0x000fc800000e0e15 */
[----:B------:R-:W-:-:S04]  /*3b10*/  IMAD.WIDE.U32 R28, P0, R19, R22, R18 ;  /* 0x00000016131c7225 */ /* 0x000fc80007800012 */
[C---:B------:R-:W-:Y:S02]  /*3b20*/  IMAD R18, R17.reuse, R22, RZ ;  /* 0x0000001611127224 */ /* 0x040fe400078e02ff */
[----:B------:R-:W-:-:S04]  /*3b30*/  IMAD.HI.U32 R19, P1, R17, R16, R28 ;  /* 0x0000001011137227 */ /* 0x000fc8000782001c */
[----:B------:R-:W-:Y:S01]  /*3b40*/  IMAD.HI.U32 R22, R17, R22, RZ ;  /* 0x0000001611167227 */ /* 0x000fe200078e00ff */
[----:B------:R-:W-:-:S04]  /*3b50*/  IADD3 R18, P2, PT, R18, R19, RZ ;  /* 0x0000001312127210 */ /* 0x000fc80007f5e0ff */
[----:B------:R-:W-:Y:S01]  /*3b60*/  IADD3.X R16, PT, PT, R22, R17, RZ, P0, !PT ;  /* 0x0000001116107210 */ /* 0x000fe200007fe4ff */
[----:B------:R-:W-:-:S03]  /*3b70*/  IMAD.HI.U32 R22, R18, R8, RZ ;  /* 0x0000000812167227 */ /* 0x000fc600078e00ff */
[----:B------:R-:W-:Y:S01]  /*3b80*/  IADD3.X R16, PT, PT, RZ, RZ, R16, P2, P1 ;  /* 0x000000ffff107210 */ /* 0x000fe200017e2410 */
[----:B------:R-:W-:-:S04]  /*3b90*/  IMAD.WIDE.U32 R18, R18, R11, R22 ;  /* 0x0000000b12127225 */ /* 0x000fc800078e0016 */
[C---:B------:R-:W-:Y:S02]  /*3ba0*/  IMAD R17, R16.reuse, R11, RZ ;  /* 0x0000000b10117224 */ /* 0x040fe400078e02ff */
[----:B------:R-:W-:-:S04]  /*3bb0*/  IMAD.HI.U32 R18, P0, R16, R8, R18 ;  /* 0x0000000810127227 */ /* 0x000fc80007800012 */
[----:B------:R-:W-:Y:S01]  /*3bc0*/  IMAD.HI.U32 R16, R16, R11, RZ ;  /* 0x0000000b10107227 */ /* 0x000fe200078e00ff */
[----:B------:R-:W-:-:S03]  /*3bd0*/  IADD3 R17, P1, PT, R17, R18, RZ ;  /* 0x0000001211117210 */ /* 0x000fc60007f3e0ff */
[----:B------:R-:W-:Y:S02]  /*3be0*/  IMAD.X R16, RZ, RZ, R16, P0 ;  /* 0x000000ffff107224 */ /* 0x000fe400000e0610 */
[----:B------:R-:W-:-:S03]  /*3bf0*/  IMAD.WIDE.U32 R22, R17, R12, RZ ;  /* 0x0000000c11167225 */ /* 0x000fc600078e00ff */
[----:B------:R-:W-:Y:S01]  /*3c00*/  IADD3.X R19, PT, PT, RZ, R16, RZ, P1, !PT ;  /* 0x00000010ff137210 */ /* 0x000fe20000ffe4ff */
[----:B------:R-:W-:Y:S01]  /*3c10*/  IMAD R17, R17, R9, R23 ;  /* 0x0000000911117224 */ /* 0x000fe200078e0217 */
[----:B------:R-:W-:-:S03]  /*3c20*/  IADD3 R21, P1, PT, -R22, R8, RZ ;  /* 0x0000000816157210 */ /* 0x000fc60007f3e1ff */
[-C--:B------:R-:W-:Y:S01]  /*3c30*/  IMAD R8, R19, R12.reuse, R17 ;  /* 0x0000000c13087224 */ /* 0x080fe200078e0211 */
[----:B------:R-:W-:-:S03]  /*3c40*/  ISETP.GE.U32.AND P0, PT, R21, R12, PT ;  /* 0x0000000c1500720c */ /* 0x000fc60003f06070 */
[----:B------:R-:W-:Y:S01]  /*3c50*/  IMAD.X R8, R11, 0x1, ~R8, P1 ;  /* 0x000000010b087824 */ /* 0x000fe200008e0e08 */
[----:B------:R-:W-:-:S04]  /*3c60*/  IADD3 R16, P1, PT, -R12, R21, RZ ;  /* 0x000000150c107210 */ /* 0x000fc80007f3e1ff */
[C---:B------:R-:W-:Y:S01]  /*3c70*/  ISETP.GE.U32.AND.EX P0, PT, R8.reuse, R9, PT, P0 ;  /* 0x000000090800720c */ /* 0x040fe20003f06100 */
[----:B------:R-:W-:Y:S01]  /*3c80*/  IMAD.X R11, R8, 0x1, ~R9, P1 ;  /* 0x00000001080b7824 */ /* 0x000fe200008e0e09 */
[----:B------:R-:W-:Y:S02]  /*3c90*/  ISETP.NE.U32.AND P1, PT, R12, RZ, PT ;  /* 0x000000ff0c00720c */ /* 0x000fe40003f25070 */
[----:B------:R-:W-:Y:S02]  /*3ca0*/  SEL R21, R16, R21, P0 ;  /* 0x0000001510157207 */ /* 0x000fe40000000000 */
[----:B------:R-:W-:Y:S02]  /*3cb0*/  SEL R8, R11, R8, P0 ;  /* 0x000000080b087207 */ /* 0x000fe40000000000 */
[----:B------:R-:W-:Y:S02]  /*3cc0*/  ISETP.GE.U32.AND P0, PT, R21, R12, PT ;  /* 0x0000000c1500720c */ /* 0x000fe40003f06070 */
[----:B------:R-:W-:-:S02]  /*3cd0*/  IADD3 R16, P2, PT, -R12, R21, RZ ;  /* 0x000000150c107210 */ /* 0x000fc40007f5e1ff */
[----:B------:R-:W-:Y:S02]  /*3ce0*/  ISETP.GE.U32.AND.EX P0, PT, R8, R9, PT, P0 ;  /* 0x000000090800720c */ /* 0x000fe40003f06100 */
[CC--:B------:R-:W-:Y:S02]  /*3cf0*/  IADD3.X R11, PT, PT, ~R9.reuse, R8.reuse, RZ, P2, !PT ;  /* 0x00000008090b7210 */ /* 0x0c0fe400017fe5ff */
[----:B------:R-:W-:Y:S02]  /*3d00*/  ISETP.NE.AND.EX P1, PT, R9, RZ, PT, P1 ;  /* 0x000000ff0900720c */ /* 0x000fe40003f25310 */
[----:B------:R-:W-:Y:S02]  /*3d10*/  SEL R11, R11, R8, P0 ;  /* 0x000000080b0b7207 */ /* 0x000fe40000000000 */
[----:B------:R-:W-:Y:S02]  /*3d20*/  SEL R16, R16, R21, P0 ;  /* 0x0000001510107207 */ /* 0x000fe40000000000 */
[----:B------:R-:W-:Y:S01]  /*3d30*/  SEL R17, R11, 0xffffffff, P1 ;  /* 0xffffffff0b117807 */ /* 0x000fe20000800000 */
[----:B------:R-:W-:Y:S01]  /*3d40*/  IMAD.MOV.U32 R11, RZ, RZ, 0x0 ;  /* 0x00000000ff0b7424 */ /* 0x000fe200078e00ff */
[----:B------:R-:W-:-:S03]  /*3d50*/  SEL R16, R16, 0xffffffff, P1 ;  /* 0xffffffff10107807 */ /* 0x000fc60000800000 */
[----:B------:R-:W-:Y:S05]  /*3d60*/  RET.REL.NODEC R10 `(_Z16pollards_rho_v21yPyPii) ;  /* 0xffffffc00aa47950 */ /* 0x000fea0003c3ffff */
.L_x_85:
[----:B------:R-:W-:-:S00]  /*3d70*/  BRA `(.L_x_85) ;  /* 0xfffffffc00fc7947 */ /* 0x000fc0000383ffff */
[----:B------:R-:W-:-:S00]  /*3d80*/  NOP ;  /* 0x0000000000007918 */ /* 0x000fc00000000000 */
[----:B------:R-:W-:-:S00]  /*3d90*/  NOP ;  /* 0x0000000000007918 */ /* 0x000fc00000000000 */
[----:B------:R-:W-:-:S00]  /*3da0*/  NOP ;  /* 0x0000000000007918 */ /* 0x000fc00000000000 */
[----:B------:R-:W-:-:S00]  /*3db0*/  NOP ;  /* 0x0000000000007918 */ /* 0x000fc00000000000 */
[----:B------:R-:W-:-:S00]  /*3dc0*/  NOP ;  /* 0x0000000000007918 */ /* 0x000fc00000000000 */
[----:B------:R-:W-:-:S00]  /*3dd0*/  NOP ;  /* 0x0000000000007918 */ /* 0x000fc00000000000 */
[----:B------:R-:W-:-:S00]  /*3de0*/  NOP ;  /* 0x0000000000007918 */ /* 0x000fc00000000000 */
[----:B------:R-:W-:-:S00]  /*3df0*/  NOP ;  /* 0x0000000000007918 */ /* 0x000fc00000000000 */
.L_x_86:


//--------------------- .nv.shared.reserved.0     --------------------------
	.section	.nv.shared.reserved.0,"aw",@nobits
	.weak		__nv_reservedSMEM_offset_0_alias
	.size		__nv_reservedSMEM_offset_0_alias, 0, 64
	.other		__nv_reservedSMEM_offset_0_alias,@"STO_CUDA_RESERVED_SHARED STV_DEFAULT"
__nv_reservedSMEM_offset_0_alias:
	.zero		0
	.zero		64


//--------------------- .nv.constant0._Z16pollards_rho_v21yPyPii --------------------------
	.section	.nv.constant0._Z16pollards_rho_v21yPyPii,"a",@progbits
	.sectionflags	@""
	.align	4
.nv.constant0._Z16pollards_rho_v21yPyPii:
	.zero		924


//--------------------- SYMBOLS --------------------------

	.type		.nv.reservedSmem.offset0,@object
	.size		.nv.reservedSmem.offset0,0x4
